//
// Generated by NVIDIA NVVM Compiler
//
// Compiler Build ID: CL-36424714
// Cuda compilation tools, release 13.0, V13.0.88
// Based on NVVM 20.0.0
//

.version 9.0
.target sm_100
.address_size 64

.global .align 1 .b8 ld_arr[268435456];

.entry _Z21gmem_ld_hammer_kernelv()
{
	.reg .pred 	%p<4>;
	.reg .b32 	%r<149>;
	.reg .b64 	%rd<261>;
	.reg .b64 	%fd<264>;

	mov.u32 	%r11, %tid.x;
	mov.u32 	%r12, %ctaid.x;
	shl.b32 	%r13, %r12, 8;
	add.s32 	%r1, %r13, %r11;
	mov.u32 	%r2, %nctaid.x;
	shl.b32 	%r3, %r2, 8;
	shl.b32 	%r4, %r2, 15;
	rem.s32 	%r14, 33554432, %r4;
	sub.s32 	%r5, 33554432, %r14;
	mov.b32 	%r147, 0;
	mov.f64 	%fd263, 0d0000000000000000;
	mov.u64 	%rd2, ld_arr;
	mul.wide.s32 	%rd4, %r3, 8;
$L__BB0_1:
	setp.ge.s32 	%p1, %r1, %r5;
	@%p1 bra 	$L__BB0_4;
	mov.u32 	%r148, %r1;
$L__BB0_3:
	mul.wide.s32 	%rd1, %r148, 8;
	add.s64 	%rd3, %rd2, %rd1;
	ld.volatile.global.f64 	%fd6, [%rd3];
	add.f64 	%fd7, %fd263, %fd6;
	add.s64 	%rd5, %rd3, %rd4;
	ld.volatile.global.f64 	%fd8, [%rd5];
	add.f64 	%fd9, %fd7, %fd8;
	shl.b32 	%r15, %r2, 9;
	add.s32 	%r16, %r15, %r148;
	mul.wide.s32 	%rd6, %r16, 8;
	add.s64 	%rd7, %rd2, %rd6;
	ld.volatile.global.f64 	%fd10, [%rd7];
	add.f64 	%fd11, %fd9, %fd10;
	add.s32 	%r17, %r16, %r3;
	mul.wide.s32 	%rd8, %r17, 8;
	add.s64 	%rd9, %rd2, %rd8;
	ld.volatile.global.f64 	%fd12, [%rd9];
	add.f64 	%fd13, %fd11, %fd12;
	shl.b32 	%r18, %r2, 10;
	add.s32 	%r19, %r18, %r148;
	mul.wide.s32 	%rd10, %r19, 8;
	add.s64 	%rd11, %rd2, %rd10;
	ld.volatile.global.f64 	%fd14, [%rd11];
	add.f64 	%fd15, %fd13, %fd14;
	add.s32 	%r20, %r19, %r3;
	mul.wide.s32 	%rd12, %r20, 8;
	add.s64 	%rd13, %rd2, %rd12;
	ld.volatile.global.f64 	%fd16, [%rd13];
	add.f64 	%fd17, %fd15, %fd16;
	add.s32 	%r21, %r15, %r19;
	mul.wide.s32 	%rd14, %r21, 8;
	add.s64 	%rd15, %rd2, %rd14;
	ld.volatile.global.f64 	%fd18, [%rd15];
	add.f64 	%fd19, %fd17, %fd18;
	add.s32 	%r22, %r21, %r3;
	mul.wide.s32 	%rd16, %r22, 8;
	add.s64 	%rd17, %rd2, %rd16;
	ld.volatile.global.f64 	%fd20, [%rd17];
	add.f64 	%fd21, %fd19, %fd20;
	shl.b32 	%r23, %r2, 11;
	add.s32 	%r24, %r23, %r148;
	mul.wide.s32 	%rd18, %r24, 8;
	add.s64 	%rd19, %rd2, %rd18;
	ld.volatile.global.f64 	%fd22, [%rd19];
	add.f64 	%fd23, %fd21, %fd22;
	add.s32 	%r25, %r24, %r3;
	mul.wide.s32 	%rd20, %r25, 8;
	add.s64 	%rd21, %rd2, %rd20;
	ld.volatile.global.f64 	%fd24, [%rd21];
	add.f64 	%fd25, %fd23, %fd24;
	add.s32 	%r26, %r15, %r24;
	mul.wide.s32 	%rd22, %r26, 8;
	add.s64 	%rd23, %rd2, %rd22;
	ld.volatile.global.f64 	%fd26, [%rd23];
	add.f64 	%fd27, %fd25, %fd26;
	add.s32 	%r27, %r26, %r3;
	mul.wide.s32 	%rd24, %r27, 8;
	add.s64 	%rd25, %rd2, %rd24;
	ld.volatile.global.f64 	%fd28, [%rd25];
	add.f64 	%fd29, %fd27, %fd28;
	add.s32 	%r28, %r18, %r24;
	mul.wide.s32 	%rd26, %r28, 8;
	add.s64 	%rd27, %rd2, %rd26;
	ld.volatile.global.f64 	%fd30, [%rd27];
	add.f64 	%fd31, %fd29, %fd30;
	add.s32 	%r29, %r28, %r3;
	mul.wide.s32 	%rd28, %r29, 8;
	add.s64 	%rd29, %rd2, %rd28;
	ld.volatile.global.f64 	%fd32, [%rd29];
	add.f64 	%fd33, %fd31, %fd32;
	add.s32 	%r30, %r15, %r28;
	mul.wide.s32 	%rd30, %r30, 8;
	add.s64 	%rd31, %rd2, %rd30;
	ld.volatile.global.f64 	%fd34, [%rd31];
	add.f64 	%fd35, %fd33, %fd34;
	add.s32 	%r31, %r30, %r3;
	mul.wide.s32 	%rd32, %r31, 8;
	add.s64 	%rd33, %rd2, %rd32;
	ld.volatile.global.f64 	%fd36, [%rd33];
	add.f64 	%fd37, %fd35, %fd36;
	shl.b32 	%r32, %r2, 12;
	add.s32 	%r33, %r32, %r148;
	mul.wide.s32 	%rd34, %r33, 8;
	add.s64 	%rd35, %rd2, %rd34;
	ld.volatile.global.f64 	%fd38, [%rd35];
	add.f64 	%fd39, %fd37, %fd38;
	add.s32 	%r34, %r33, %r3;
	mul.wide.s32 	%rd36, %r34, 8;
	add.s64 	%rd37, %rd2, %rd36;
	ld.volatile.global.f64 	%fd40, [%rd37];
	add.f64 	%fd41, %fd39, %fd40;
	add.s32 	%r35, %r15, %r33;
	mul.wide.s32 	%rd38, %r35, 8;
	add.s64 	%rd39, %rd2, %rd38;
	ld.volatile.global.f64 	%fd42, [%rd39];
	add.f64 	%fd43, %fd41, %fd42;
	add.s32 	%r36, %r35, %r3;
	mul.wide.s32 	%rd40, %r36, 8;
	add.s64 	%rd41, %rd2, %rd40;
	ld.volatile.global.f64 	%fd44, [%rd41];
	add.f64 	%fd45, %fd43, %fd44;
	add.s32 	%r37, %r18, %r33;
	mul.wide.s32 	%rd42, %r37, 8;
	add.s64 	%rd43, %rd2, %rd42;
	ld.volatile.global.f64 	%fd46, [%rd43];
	add.f64 	%fd47, %fd45, %fd46;
	add.s32 	%r38, %r37, %r3;
	mul.wide.s32 	%rd44, %r38, 8;
	add.s64 	%rd45, %rd2, %rd44;
	ld.volatile.global.f64 	%fd48, [%rd45];
	add.f64 	%fd49, %fd47, %fd48;
	add.s32 	%r39, %r15, %r37;
	mul.wide.s32 	%rd46, %r39, 8;
	add.s64 	%rd47, %rd2, %rd46;
	ld.volatile.global.f64 	%fd50, [%rd47];
	add.f64 	%fd51, %fd49, %fd50;
	add.s32 	%r40, %r39, %r3;
	mul.wide.s32 	%rd48, %r40, 8;
	add.s64 	%rd49, %rd2, %rd48;
	ld.volatile.global.f64 	%fd52, [%rd49];
	add.f64 	%fd53, %fd51, %fd52;
	add.s32 	%r41, %r23, %r33;
	mul.wide.s32 	%rd50, %r41, 8;
	add.s64 	%rd51, %rd2, %rd50;
	ld.volatile.global.f64 	%fd54, [%rd51];
	add.f64 	%fd55, %fd53, %fd54;
	add.s32 	%r42, %r41, %r3;
	mul.wide.s32 	%rd52, %r42, 8;
	add.s64 	%rd53, %rd2, %rd52;
	ld.volatile.global.f64 	%fd56, [%rd53];
	add.f64 	%fd57, %fd55, %fd56;
	add.s32 	%r43, %r15, %r41;
	mul.wide.s32 	%rd54, %r43, 8;
	add.s64 	%rd55, %rd2, %rd54;
	ld.volatile.global.f64 	%fd58, [%rd55];
	add.f64 	%fd59, %fd57, %fd58;
	add.s32 	%r44, %r43, %r3;
	mul.wide.s32 	%rd56, %r44, 8;
	add.s64 	%rd57, %rd2, %rd56;
	ld.volatile.global.f64 	%fd60, [%rd57];
	add.f64 	%fd61, %fd59, %fd60;
	add.s32 	%r45, %r18, %r41;
	mul.wide.s32 	%rd58, %r45, 8;
	add.s64 	%rd59, %rd2, %rd58;
	ld.volatile.global.f64 	%fd62, [%rd59];
	add.f64 	%fd63, %fd61, %fd62;
	add.s32 	%r46, %r45, %r3;
	mul.wide.s32 	%rd60, %r46, 8;
	add.s64 	%rd61, %rd2, %rd60;
	ld.volatile.global.f64 	%fd64, [%rd61];
	add.f64 	%fd65, %fd63, %fd64;
	add.s32 	%r47, %r15, %r45;
	mul.wide.s32 	%rd62, %r47, 8;
	add.s64 	%rd63, %rd2, %rd62;
	ld.volatile.global.f64 	%fd66, [%rd63];
	add.f64 	%fd67, %fd65, %fd66;
	add.s32 	%r48, %r47, %r3;
	mul.wide.s32 	%rd64, %r48, 8;
	add.s64 	%rd65, %rd2, %rd64;
	ld.volatile.global.f64 	%fd68, [%rd65];
	add.f64 	%fd69, %fd67, %fd68;
	shl.b32 	%r49, %r2, 13;
	add.s32 	%r50, %r49, %r148;
	mul.wide.s32 	%rd66, %r50, 8;
	add.s64 	%rd67, %rd2, %rd66;
	ld.volatile.global.f64 	%fd70, [%rd67];
	add.f64 	%fd71, %fd69, %fd70;
	add.s32 	%r51, %r50, %r3;
	mul.wide.s32 	%rd68, %r51, 8;
	add.s64 	%rd69, %rd2, %rd68;
	ld.volatile.global.f64 	%fd72, [%rd69];
	add.f64 	%fd73, %fd71, %fd72;
	add.s32 	%r52, %r15, %r50;
	mul.wide.s32 	%rd70, %r52, 8;
	add.s64 	%rd71, %rd2, %rd70;
	ld.volatile.global.f64 	%fd74, [%rd71];
	add.f64 	%fd75, %fd73, %fd74;
	add.s32 	%r53, %r52, %r3;
	mul.wide.s32 	%rd72, %r53, 8;
	add.s64 	%rd73, %rd2, %rd72;
	ld.volatile.global.f64 	%fd76, [%rd73];
	add.f64 	%fd77, %fd75, %fd76;
	add.s32 	%r54, %r18, %r50;
	mul.wide.s32 	%rd74, %r54, 8;
	add.s64 	%rd75, %rd2, %rd74;
	ld.volatile.global.f64 	%fd78, [%rd75];
	add.f64 	%fd79, %fd77, %fd78;
	add.s32 	%r55, %r54, %r3;
	mul.wide.s32 	%rd76, %r55, 8;
	add.s64 	%rd77, %rd2, %rd76;
	ld.volatile.global.f64 	%fd80, [%rd77];
	add.f64 	%fd81, %fd79, %fd80;
	add.s32 	%r56, %r15, %r54;
	mul.wide.s32 	%rd78, %r56, 8;
	add.s64 	%rd79, %rd2, %rd78;
	ld.volatile.global.f64 	%fd82, [%rd79];
	add.f64 	%fd83, %fd81, %fd82;
	add.s32 	%r57, %r56, %r3;
	mul.wide.s32 	%rd80, %r57, 8;
	add.s64 	%rd81, %rd2, %rd80;
	ld.volatile.global.f64 	%fd84, [%rd81];
	add.f64 	%fd85, %fd83, %fd84;
	add.s32 	%r58, %r23, %r50;
	mul.wide.s32 	%rd82, %r58, 8;
	add.s64 	%rd83, %rd2, %rd82;
	ld.volatile.global.f64 	%fd86, [%rd83];
	add.f64 	%fd87, %fd85, %fd86;
	add.s32 	%r59, %r58, %r3;
	mul.wide.s32 	%rd84, %r59, 8;
	add.s64 	%rd85, %rd2, %rd84;
	ld.volatile.global.f64 	%fd88, [%rd85];
	add.f64 	%fd89, %fd87, %fd88;
	add.s32 	%r60, %r15, %r58;
	mul.wide.s32 	%rd86, %r60, 8;
	add.s64 	%rd87, %rd2, %rd86;
	ld.volatile.global.f64 	%fd90, [%rd87];
	add.f64 	%fd91, %fd89, %fd90;
	add.s32 	%r61, %r60, %r3;
	mul.wide.s32 	%rd88, %r61, 8;
	add.s64 	%rd89, %rd2, %rd88;
	ld.volatile.global.f64 	%fd92, [%rd89];
	add.f64 	%fd93, %fd91, %fd92;
	add.s32 	%r62, %r18, %r58;
	mul.wide.s32 	%rd90, %r62, 8;
	add.s64 	%rd91, %rd2, %rd90;
	ld.volatile.global.f64 	%fd94, [%rd91];
	add.f64 	%fd95, %fd93, %fd94;
	add.s32 	%r63, %r62, %r3;
	mul.wide.s32 	%rd92, %r63, 8;
	add.s64 	%rd93, %rd2, %rd92;
	ld.volatile.global.f64 	%fd96, [%rd93];
	add.f64 	%fd97, %fd95, %fd96;
	add.s32 	%r64, %r15, %r62;
	mul.wide.s32 	%rd94, %r64, 8;
	add.s64 	%rd95, %rd2, %rd94;
	ld.volatile.global.f64 	%fd98, [%rd95];
	add.f64 	%fd99, %fd97, %fd98;
	add.s32 	%r65, %r64, %r3;
	mul.wide.s32 	%rd96, %r65, 8;
	add.s64 	%rd97, %rd2, %rd96;
	ld.volatile.global.f64 	%fd100, [%rd97];
	add.f64 	%fd101, %fd99, %fd100;
	add.s32 	%r66, %r32, %r50;
	mul.wide.s32 	%rd98, %r66, 8;
	add.s64 	%rd99, %rd2, %rd98;
	ld.volatile.global.f64 	%fd102, [%rd99];
	add.f64 	%fd103, %fd101, %fd102;
	add.s32 	%r67, %r66, %r3;
	mul.wide.s32 	%rd100, %r67, 8;
	add.s64 	%rd101, %rd2, %rd100;
	ld.volatile.global.f64 	%fd104, [%rd101];
	add.f64 	%fd105, %fd103, %fd104;
	add.s32 	%r68, %r15, %r66;
	mul.wide.s32 	%rd102, %r68, 8;
	add.s64 	%rd103, %rd2, %rd102;
	ld.volatile.global.f64 	%fd106, [%rd103];
	add.f64 	%fd107, %fd105, %fd106;
	add.s32 	%r69, %r68, %r3;
	mul.wide.s32 	%rd104, %r69, 8;
	add.s64 	%rd105, %rd2, %rd104;
	ld.volatile.global.f64 	%fd108, [%rd105];
	add.f64 	%fd109, %fd107, %fd108;
	add.s32 	%r70, %r18, %r66;
	mul.wide.s32 	%rd106, %r70, 8;
	add.s64 	%rd107, %rd2, %rd106;
	ld.volatile.global.f64 	%fd110, [%rd107];
	add.f64 	%fd111, %fd109, %fd110;
	add.s32 	%r71, %r70, %r3;
	mul.wide.s32 	%rd108, %r71, 8;
	add.s64 	%rd109, %rd2, %rd108;
	ld.volatile.global.f64 	%fd112, [%rd109];
	add.f64 	%fd113, %fd111, %fd112;
	add.s32 	%r72, %r15, %r70;
	mul.wide.s32 	%rd110, %r72, 8;
	add.s64 	%rd111, %rd2, %rd110;
	ld.volatile.global.f64 	%fd114, [%rd111];
	add.f64 	%fd115, %fd113, %fd114;
	add.s32 	%r73, %r72, %r3;
	mul.wide.s32 	%rd112, %r73, 8;
	add.s64 	%rd113, %rd2, %rd112;
	ld.volatile.global.f64 	%fd116, [%rd113];
	add.f64 	%fd117, %fd115, %fd116;
	add.s32 	%r74, %r23, %r66;
	mul.wide.s32 	%rd114, %r74, 8;
	add.s64 	%rd115, %rd2, %rd114;
	ld.volatile.global.f64 	%fd118, [%rd115];
	add.f64 	%fd119, %fd117, %fd118;
	add.s32 	%r75, %r74, %r3;
	mul.wide.s32 	%rd116, %r75, 8;
	add.s64 	%rd117, %rd2, %rd116;
	ld.volatile.global.f64 	%fd120, [%rd117];
	add.f64 	%fd121, %fd119, %fd120;
	add.s32 	%r76, %r15, %r74;
	mul.wide.s32 	%rd118, %r76, 8;
	add.s64 	%rd119, %rd2, %rd118;
	ld.volatile.global.f64 	%fd122, [%rd119];
	add.f64 	%fd123, %fd121, %fd122;
	add.s32 	%r77, %r76, %r3;
	mul.wide.s32 	%rd120, %r77, 8;
	add.s64 	%rd121, %rd2, %rd120;
	ld.volatile.global.f64 	%fd124, [%rd121];
	add.f64 	%fd125, %fd123, %fd124;
	add.s32 	%r78, %r18, %r74;
	mul.wide.s32 	%rd122, %r78, 8;
	add.s64 	%rd123, %rd2, %rd122;
	ld.volatile.global.f64 	%fd126, [%rd123];
	add.f64 	%fd127, %fd125, %fd126;
	add.s32 	%r79, %r78, %r3;
	mul.wide.s32 	%rd124, %r79, 8;
	add.s64 	%rd125, %rd2, %rd124;
	ld.volatile.global.f64 	%fd128, [%rd125];
	add.f64 	%fd129, %fd127, %fd128;
	add.s32 	%r80, %r15, %r78;
	mul.wide.s32 	%rd126, %r80, 8;
	add.s64 	%rd127, %rd2, %rd126;
	ld.volatile.global.f64 	%fd130, [%rd127];
	add.f64 	%fd131, %fd129, %fd130;
	add.s32 	%r81, %r80, %r3;
	mul.wide.s32 	%rd128, %r81, 8;
	add.s64 	%rd129, %rd2, %rd128;
	ld.volatile.global.f64 	%fd132, [%rd129];
	add.f64 	%fd133, %fd131, %fd132;
	shl.b32 	%r82, %r2, 14;
	add.s32 	%r83, %r82, %r148;
	mul.wide.s32 	%rd130, %r83, 8;
	add.s64 	%rd131, %rd2, %rd130;
	ld.volatile.global.f64 	%fd134, [%rd131];
	add.f64 	%fd135, %fd133, %fd134;
	add.s32 	%r84, %r83, %r3;
	mul.wide.s32 	%rd132, %r84, 8;
	add.s64 	%rd133, %rd2, %rd132;
	ld.volatile.global.f64 	%fd136, [%rd133];
	add.f64 	%fd137, %fd135, %fd136;
	add.s32 	%r85, %r15, %r83;
	mul.wide.s32 	%rd134, %r85, 8;
	add.s64 	%rd135, %rd2, %rd134;
	ld.volatile.global.f64 	%fd138, [%rd135];
	add.f64 	%fd139, %fd137, %fd138;
	add.s32 	%r86, %r85, %r3;
	mul.wide.s32 	%rd136, %r86, 8;
	add.s64 	%rd137, %rd2, %rd136;
	ld.volatile.global.f64 	%fd140, [%rd137];
	add.f64 	%fd141, %fd139, %fd140;
	add.s32 	%r87, %r18, %r83;
	mul.wide.s32 	%rd138, %r87, 8;
	add.s64 	%rd139, %rd2, %rd138;
	ld.volatile.global.f64 	%fd142, [%rd139];
	add.f64 	%fd143, %fd141, %fd142;
	add.s32 	%r88, %r87, %r3;
	mul.wide.s32 	%rd140, %r88, 8;
	add.s64 	%rd141, %rd2, %rd140;
	ld.volatile.global.f64 	%fd144, [%rd141];
	add.f64 	%fd145, %fd143, %fd144;
	add.s32 	%r89, %r15, %r87;
	mul.wide.s32 	%rd142, %r89, 8;
	add.s64 	%rd143, %rd2, %rd142;
	ld.volatile.global.f64 	%fd146, [%rd143];
	add.f64 	%fd147, %fd145, %fd146;
	add.s32 	%r90, %r89, %r3;
	mul.wide.s32 	%rd144, %r90, 8;
	add.s64 	%rd145, %rd2, %rd144;
	ld.volatile.global.f64 	%fd148, [%rd145];
	add.f64 	%fd149, %fd147, %fd148;
	add.s32 	%r91, %r23, %r83;
	mul.wide.s32 	%rd146, %r91, 8;
	add.s64 	%rd147, %rd2, %rd146;
	ld.volatile.global.f64 	%fd150, [%rd147];
	add.f64 	%fd151, %fd149, %fd150;
	add.s32 	%r92, %r91, %r3;
	mul.wide.s32 	%rd148, %r92, 8;
	add.s64 	%rd149, %rd2, %rd148;
	ld.volatile.global.f64 	%fd152, [%rd149];
	add.f64 	%fd153, %fd151, %fd152;
	add.s32 	%r93, %r15, %r91;
	mul.wide.s32 	%rd150, %r93, 8;
	add.s64 	%rd151, %rd2, %rd150;
	ld.volatile.global.f64 	%fd154, [%rd151];
	add.f64 	%fd155, %fd153, %fd154;
	add.s32 	%r94, %r93, %r3;
	mul.wide.s32 	%rd152, %r94, 8;
	add.s64 	%rd153, %rd2, %rd152;
	ld.volatile.global.f64 	%fd156, [%rd153];
	add.f64 	%fd157, %fd155, %fd156;
	add.s32 	%r95, %r18, %r91;
	mul.wide.s32 	%rd154, %r95, 8;
	add.s64 	%rd155, %rd2, %rd154;
	ld.volatile.global.f64 	%fd158, [%rd155];
	add.f64 	%fd159, %fd157, %fd158;
	add.s32 	%r96, %r95, %r3;
	mul.wide.s32 	%rd156, %r96, 8;
	add.s64 	%rd157, %rd2, %rd156;
	ld.volatile.global.f64 	%fd160, [%rd157];
	add.f64 	%fd161, %fd159, %fd160;
	add.s32 	%r97, %r15, %r95;
	mul.wide.s32 	%rd158, %r97, 8;
	add.s64 	%rd159, %rd2, %rd158;
	ld.volatile.global.f64 	%fd162, [%rd159];
	add.f64 	%fd163, %fd161, %fd162;
	add.s32 	%r98, %r97, %r3;
	mul.wide.s32 	%rd160, %r98, 8;
	add.s64 	%rd161, %rd2, %rd160;
	ld.volatile.global.f64 	%fd164, [%rd161];
	add.f64 	%fd165, %fd163, %fd164;
	add.s32 	%r99, %r32, %r83;
	mul.wide.s32 	%rd162, %r99, 8;
	add.s64 	%rd163, %rd2, %rd162;
	ld.volatile.global.f64 	%fd166, [%rd163];
	add.f64 	%fd167, %fd165, %fd166;
	add.s32 	%r100, %r99, %r3;
	mul.wide.s32 	%rd164, %r100, 8;
	add.s64 	%rd165, %rd2, %rd164;
	ld.volatile.global.f64 	%fd168, [%rd165];
	add.f64 	%fd169, %fd167, %fd168;
	add.s32 	%r101, %r15, %r99;
	mul.wide.s32 	%rd166, %r101, 8;
	add.s64 	%rd167, %rd2, %rd166;
	ld.volatile.global.f64 	%fd170, [%rd167];
	add.f64 	%fd171, %fd169, %fd170;
	add.s32 	%r102, %r101, %r3;
	mul.wide.s32 	%rd168, %r102, 8;
	add.s64 	%rd169, %rd2, %rd168;
	ld.volatile.global.f64 	%fd172, [%rd169];
	add.f64 	%fd173, %fd171, %fd172;
	add.s32 	%r103, %r18, %r99;
	mul.wide.s32 	%rd170, %r103, 8;
	add.s64 	%rd171, %rd2, %rd170;
	ld.volatile.global.f64 	%fd174, [%rd171];
	add.f64 	%fd175, %fd173, %fd174;
	add.s32 	%r104, %r103, %r3;
	mul.wide.s32 	%rd172, %r104, 8;
	add.s64 	%rd173, %rd2, %rd172;
	ld.volatile.global.f64 	%fd176, [%rd173];
	add.f64 	%fd177, %fd175, %fd176;
	add.s32 	%r105, %r15, %r103;
	mul.wide.s32 	%rd174, %r105, 8;
	add.s64 	%rd175, %rd2, %rd174;
	ld.volatile.global.f64 	%fd178, [%rd175];
	add.f64 	%fd179, %fd177, %fd178;
	add.s32 	%r106, %r105, %r3;
	mul.wide.s32 	%rd176, %r106, 8;
	add.s64 	%rd177, %rd2, %rd176;
	ld.volatile.global.f64 	%fd180, [%rd177];
	add.f64 	%fd181, %fd179, %fd180;
	add.s32 	%r107, %r23, %r99;
	mul.wide.s32 	%rd178, %r107, 8;
	add.s64 	%rd179, %rd2, %rd178;
	ld.volatile.global.f64 	%fd182, [%rd179];
	add.f64 	%fd183, %fd181, %fd182;
	add.s32 	%r108, %r107, %r3;
	mul.wide.s32 	%rd180, %r108, 8;
	add.s64 	%rd181, %rd2, %rd180;
	ld.volatile.global.f64 	%fd184, [%rd181];
	add.f64 	%fd185, %fd183, %fd184;
	add.s32 	%r109, %r15, %r107;
	mul.wide.s32 	%rd182, %r109, 8;
	add.s64 	%rd183, %rd2, %rd182;
	ld.volatile.global.f64 	%fd186, [%rd183];
	add.f64 	%fd187, %fd185, %fd186;
	add.s32 	%r110, %r109, %r3;
	mul.wide.s32 	%rd184, %r110, 8;
	add.s64 	%rd185, %rd2, %rd184;
	ld.volatile.global.f64 	%fd188, [%rd185];
	add.f64 	%fd189, %fd187, %fd188;
	add.s32 	%r111, %r18, %r107;
	mul.wide.s32 	%rd186, %r111, 8;
	add.s64 	%rd187, %rd2, %rd186;
	ld.volatile.global.f64 	%fd190, [%rd187];
	add.f64 	%fd191, %fd189, %fd190;
	add.s32 	%r112, %r111, %r3;
	mul.wide.s32 	%rd188, %r112, 8;
	add.s64 	%rd189, %rd2, %rd188;
	ld.volatile.global.f64 	%fd192, [%rd189];
	add.f64 	%fd193, %fd191, %fd192;
	add.s32 	%r113, %r15, %r111;
	mul.wide.s32 	%rd190, %r113, 8;
	add.s64 	%rd191, %rd2, %rd190;
	ld.volatile.global.f64 	%fd194, [%rd191];
	add.f64 	%fd195, %fd193, %fd194;
	add.s32 	%r114, %r113, %r3;
	mul.wide.s32 	%rd192, %r114, 8;
	add.s64 	%rd193, %rd2, %rd192;
	ld.volatile.global.f64 	%fd196, [%rd193];
	add.f64 	%fd197, %fd195, %fd196;
	add.s32 	%r115, %r49, %r83;
	mul.wide.s32 	%rd194, %r115, 8;
	add.s64 	%rd195, %rd2, %rd194;
	ld.volatile.global.f64 	%fd198, [%rd195];
	add.f64 	%fd199, %fd197, %fd198;
	add.s32 	%r116, %r115, %r3;
	mul.wide.s32 	%rd196, %r116, 8;
	add.s64 	%rd197, %rd2, %rd196;
	ld.volatile.global.f64 	%fd200, [%rd197];
	add.f64 	%fd201, %fd199, %fd200;
	add.s32 	%r117, %r15, %r115;
	mul.wide.s32 	%rd198, %r117, 8;
	add.s64 	%rd199, %rd2, %rd198;
	ld.volatile.global.f64 	%fd202, [%rd199];
	add.f64 	%fd203, %fd201, %fd202;
	add.s32 	%r118, %r117, %r3;
	mul.wide.s32 	%rd200, %r118, 8;
	add.s64 	%rd201, %rd2, %rd200;
	ld.volatile.global.f64 	%fd204, [%rd201];
	add.f64 	%fd205, %fd203, %fd204;
	add.s32 	%r119, %r18, %r115;
	mul.wide.s32 	%rd202, %r119, 8;
	add.s64 	%rd203, %rd2, %rd202;
	ld.volatile.global.f64 	%fd206, [%rd203];
	add.f64 	%fd207, %fd205, %fd206;
	add.s32 	%r120, %r119, %r3;
	mul.wide.s32 	%rd204, %r120, 8;
	add.s64 	%rd205, %rd2, %rd204;
	ld.volatile.global.f64 	%fd208, [%rd205];
	add.f64 	%fd209, %fd207, %fd208;
	add.s32 	%r121, %r15, %r119;
	mul.wide.s32 	%rd206, %r121, 8;
	add.s64 	%rd207, %rd2, %rd206;
	ld.volatile.global.f64 	%fd210, [%rd207];
	add.f64 	%fd211, %fd209, %fd210;
	add.s32 	%r122, %r121, %r3;
	mul.wide.s32 	%rd208, %r122, 8;
	add.s64 	%rd209, %rd2, %rd208;
	ld.volatile.global.f64 	%fd212, [%rd209];
	add.f64 	%fd213, %fd211, %fd212;
	add.s32 	%r123, %r23, %r115;
	mul.wide.s32 	%rd210, %r123, 8;
	add.s64 	%rd211, %rd2, %rd210;
	ld.volatile.global.f64 	%fd214, [%rd211];
	add.f64 	%fd215, %fd213, %fd214;
	add.s32 	%r124, %r123, %r3;
	mul.wide.s32 	%rd212, %r124, 8;
	add.s64 	%rd213, %rd2, %rd212;
	ld.volatile.global.f64 	%fd216, [%rd213];
	add.f64 	%fd217, %fd215, %fd216;
	add.s32 	%r125, %r15, %r123;
	mul.wide.s32 	%rd214, %r125, 8;
	add.s64 	%rd215, %rd2, %rd214;
	ld.volatile.global.f64 	%fd218, [%rd215];
	add.f64 	%fd219, %fd217, %fd218;
	add.s32 	%r126, %r125, %r3;
	mul.wide.s32 	%rd216, %r126, 8;
	add.s64 	%rd217, %rd2, %rd216;
	ld.volatile.global.f64 	%fd220, [%rd217];
	add.f64 	%fd221, %fd219, %fd220;
	add.s32 	%r127, %r18, %r123;
	mul.wide.s32 	%rd218, %r127, 8;
	add.s64 	%rd219, %rd2, %rd218;
	ld.volatile.global.f64 	%fd222, [%rd219];
	add.f64 	%fd223, %fd221, %fd222;
	add.s32 	%r128, %r127, %r3;
	mul.wide.s32 	%rd220, %r128, 8;
	add.s64 	%rd221, %rd2, %rd220;
	ld.volatile.global.f64 	%fd224, [%rd221];
	add.f64 	%fd225, %fd223, %fd224;
	add.s32 	%r129, %r15, %r127;
	mul.wide.s32 	%rd222, %r129, 8;
	add.s64 	%rd223, %rd2, %rd222;
	ld.volatile.global.f64 	%fd226, [%rd223];
	add.f64 	%fd227, %fd225, %fd226;
	add.s32 	%r130, %r129, %r3;
	mul.wide.s32 	%rd224, %r130, 8;
	add.s64 	%rd225, %rd2, %rd224;
	ld.volatile.global.f64 	%fd228, [%rd225];
	add.f64 	%fd229, %fd227, %fd228;
	add.s32 	%r131, %r32, %r115;
	mul.wide.s32 	%rd226, %r131, 8;
	add.s64 	%rd227, %rd2, %rd226;
	ld.volatile.global.f64 	%fd230, [%rd227];
	add.f64 	%fd231, %fd229, %fd230;
	add.s32 	%r132, %r131, %r3;
	mul.wide.s32 	%rd228, %r132, 8;
	add.s64 	%rd229, %rd2, %rd228;
	ld.volatile.global.f64 	%fd232, [%rd229];
	add.f64 	%fd233, %fd231, %fd232;
	add.s32 	%r133, %r15, %r131;
	mul.wide.s32 	%rd230, %r133, 8;
	add.s64 	%rd231, %rd2, %rd230;
	ld.volatile.global.f64 	%fd234, [%rd231];
	add.f64 	%fd235, %fd233, %fd234;
	add.s32 	%r134, %r133, %r3;
	mul.wide.s32 	%rd232, %r134, 8;
	add.s64 	%rd233, %rd2, %rd232;
	ld.volatile.global.f64 	%fd236, [%rd233];
	add.f64 	%fd237, %fd235, %fd236;
	add.s32 	%r135, %r18, %r131;
	mul.wide.s32 	%rd234, %r135, 8;
	add.s64 	%rd235, %rd2, %rd234;
	ld.volatile.global.f64 	%fd238, [%rd235];
	add.f64 	%fd239, %fd237, %fd238;
	add.s32 	%r136, %r135, %r3;
	mul.wide.s32 	%rd236, %r136, 8;
	add.s64 	%rd237, %rd2, %rd236;
	ld.volatile.global.f64 	%fd240, [%rd237];
	add.f64 	%fd241, %fd239, %fd240;
	add.s32 	%r137, %r15, %r135;
	mul.wide.s32 	%rd238, %r137, 8;
	add.s64 	%rd239, %rd2, %rd238;
	ld.volatile.global.f64 	%fd242, [%rd239];
	add.f64 	%fd243, %fd241, %fd242;
	add.s32 	%r138, %r137, %r3;
	mul.wide.s32 	%rd240, %r138, 8;
	add.s64 	%rd241, %rd2, %rd240;
	ld.volatile.global.f64 	%fd244, [%rd241];
	add.f64 	%fd245, %fd243, %fd244;
	add.s32 	%r139, %r23, %r131;
	mul.wide.s32 	%rd242, %r139, 8;
	add.s64 	%rd243, %rd2, %rd242;
	ld.volatile.global.f64 	%fd246, [%rd243];
	add.f64 	%fd247, %fd245, %fd246;
	add.s32 	%r140, %r139, %r3;
	mul.wide.s32 	%rd244, %r140, 8;
	add.s64 	%rd245, %rd2, %rd244;
	ld.volatile.global.f64 	%fd248, [%rd245];
	add.f64 	%fd249, %fd247, %fd248;
	add.s32 	%r141, %r15, %r139;
	mul.wide.s32 	%rd246, %r141, 8;
	add.s64 	%rd247, %rd2, %rd246;
	ld.volatile.global.f64 	%fd250, [%rd247];
	add.f64 	%fd251, %fd249, %fd250;
	add.s32 	%r142, %r141, %r3;
	mul.wide.s32 	%rd248, %r142, 8;
	add.s64 	%rd249, %rd2, %rd248;
	ld.volatile.global.f64 	%fd252, [%rd249];
	add.f64 	%fd253, %fd251, %fd252;
	add.s32 	%r143, %r18, %r139;
	mul.wide.s32 	%rd250, %r143, 8;
	add.s64 	%rd251, %rd2, %rd250;
	ld.volatile.global.f64 	%fd254, [%rd251];
	add.f64 	%fd255, %fd253, %fd254;
	add.s32 	%r144, %r143, %r3;
	mul.wide.s32 	%rd252, %r144, 8;
	add.s64 	%rd253, %rd2, %rd252;
	ld.volatile.global.f64 	%fd256, [%rd253];
	add.f64 	%fd257, %fd255, %fd256;
	add.s32 	%r145, %r15, %r143;
	mul.wide.s32 	%rd254, %r145, 8;
	add.s64 	%rd255, %rd2, %rd254;
	ld.volatile.global.f64 	%fd258, [%rd255];
	add.f64 	%fd259, %fd257, %fd258;
	add.s32 	%r146, %r145, %r3;
	mul.wide.s32 	%rd256, %r146, 8;
	add.s64 	%rd257, %rd2, %rd256;
	ld.volatile.global.f64 	%fd260, [%rd257];
	add.f64 	%fd263, %fd259, %fd260;
	add.s32 	%r148, %r4, %r148;
	setp.lt.s32 	%p2, %r148, %r5;
	@%p2 bra 	$L__BB0_3;
$L__BB0_4:
	add.s32 	%r147, %r147, 1;
	setp.ne.s32 	%p3, %r147, 1000;
	@%p3 bra 	$L__BB0_1;
	mul.wide.s32 	%rd258, %r1, 8;
	add.s64 	%rd260, %rd2, %rd258;
	st.global.f64 	[%rd260], %fd263;
	ret;

}


// ===== COMPILED SASS (sm_100) =====

	.target	sm_100

	.elftype	@"ET_EXEC"


//--------------------- .note.nv.tkinfo           --------------------------
	.section	.note.nv.tkinfo,"",@"SHT_NOTE"
	.sectionflags	@"SHF_NOTE_NV_TKINFO"
	.tkinfo
        /*0018*/ 	.word	0x00000002
        /*0030*/ 	.string	""
        /*0030*/ 	.string	"ptxas"
        /*0030*/ 	.string	"Cuda compilation tools, release 13.0, V13.0.88"
        /*0030*/ 	.string	"Build cuda_13.0.r13.0/compiler.36424714_0"
        /*0030*/ 	.string	"-arch sm_100 -m 64 "



//--------------------- .note.nv.cuinfo           --------------------------
	.section	.note.nv.cuinfo,"",@"SHT_NOTE"
	.sectionflags	@"SHF_NOTE_NV_CUINFO"
        /*0018*/ 	.short	0x0002
        /*001a*/ 	.short	0x0064
        /*001c*/ 	.short	0x0082
	.zero		2


//--------------------- .nv.info                  --------------------------
	.section	.nv.info,"",@"SHT_CUDA_INFO"
	.align	4


	//----- nvinfo : EIATTR_REGCOUNT
	.align		4
        /*0000*/ 	.byte	0x04, 0x2f
        /*0002*/ 	.short	(.L_2 - .L_1)
	.align		4
.L_1:
        /*0004*/ 	.word	index@(_Z21gmem_ld_hammer_kernelv)
        /*0008*/ 	.word	0x00000020


	//----- nvinfo : EIATTR_FRAME_SIZE
	.align		4
.L_2:
        /*000c*/ 	.byte	0x04, 0x11
        /*000e*/ 	.short	(.L_4 - .L_3)
	.align		4
.L_3:
        /*0010*/ 	.word	index@(_Z21gmem_ld_hammer_kernelv)
        /*0014*/ 	.word	0x00000000


	//----- nvinfo : EIATTR_MIN_STACK_SIZE
	.align		4
.L_4:
        /*0018*/ 	.byte	0x04, 0x12
        /*001a*/ 	.short	(.L_6 - .L_5)
	.align		4
.L_5:
        /*001c*/ 	.word	index@(_Z21gmem_ld_hammer_kernelv)
        /*0020*/ 	.word	0x00000000
.L_6:


//--------------------- .nv.compat                --------------------------
	.section	.nv.compat,"",@"SHT_CUDA_COMPAT_INFO"
	.align	4
        /*0000*/ 	.byte	0x02, 0x09, 0x00, 0x00, 0x02, 0x02, 0x01, 0x00, 0x02, 0x05, 0x05, 0x00, 0x03, 0x07, 0x01, 0x01
        /*0010*/ 	.byte	0x02, 0x03, 0x00, 0x00, 0x02, 0x06, 0x01, 0x00, 0x04, 0x0b, 0x08, 0x00, 0x01, 0x00, 0x00, 0x00
        /*0020*/ 	.byte	0x00, 0x00, 0x00, 0x00


//--------------------- .nv.info._Z21gmem_ld_hammer_kernelv --------------------------
	.section	.nv.info._Z21gmem_ld_hammer_kernelv,"",@"SHT_CUDA_INFO"
	.sectionflags	@""
	.align	4


	//----- nvinfo : EIATTR_CUDA_API_VERSION
	.align		4
        /*0000*/ 	.byte	0x04, 0x37
        /*0002*/ 	.short	(.L_8 - .L_7)
.L_7:
        /*0004*/ 	.word	0x00000082


	//----- nvinfo : EIATTR_SPARSE_MMA_MASK
	.align		4
.L_8:
        /*0008*/ 	.byte	0x03, 0x50
        /*000a*/ 	.short	0x0000


	//----- nvinfo : EIATTR_MAXREG_COUNT
	.align		4
        /*000c*/ 	.byte	0x03, 0x1b
        /*000e*/ 	.short	0x00ff


	//----- nvinfo : EIATTR_MERCURY_ISA_VERSION
	.align		4
        /*0010*/ 	.byte	0x03, 0x5f
        /*0012*/ 	.short	0x0101


	//----- nvinfo : EIATTR_VRC_CTA_INIT_COUNT
	.align		4
        /*0014*/ 	.byte	0x02, 0x4a
	.zero		1
	.zero		1


	//----- nvinfo : EIATTR_EXIT_INSTR_OFFSETS
	.align		4
        /*0018*/ 	.byte	0x04, 0x1c
        /*001a*/ 	.short	(.L_10 - .L_9)


	//   ....[0]....
.L_9:
        /*001c*/ 	.word	0x000022b0


	//----- nvinfo : EIATTR_CRS_STACK_SIZE
	.align		4
.L_10:
        /*0020*/ 	.byte	0x04, 0x1e
        /*0022*/ 	.short	(.L_12 - .L_11)
.L_11:
        /*0024*/ 	.word	0x00000000


	//----- nvinfo : EIATTR_SW_WAR
	.align		4
.L_12:
        /*0028*/ 	.byte	0x04, 0x36
        /*002a*/ 	.short	(.L_14 - .L_13)
.L_13:
        /*002c*/ 	.word	0x00000008
.L_14:


//--------------------- .nv.callgraph             --------------------------
	.section	.nv.callgraph,"",@"SHT_CUDA_CALLGRAPH"
	.align	4
	.sectionentsize	8
	.align		4
        /*0000*/ 	.word	0x00000000
	.align		4
        /*0004*/ 	.word	0xffffffff
	.align		4
        /*0008*/ 	.word	0x00000000
	.align		4
        /*000c*/ 	.word	0xfffffffe
	.align		4
        /*0010*/ 	.word	0x00000000
	.align		4
        /*0014*/ 	.word	0xfffffffd
	.align		4
        /*0018*/ 	.word	0x00000000
	.align		4
        /*001c*/ 	.word	0xfffffffc


//--------------------- .nv.constant4             --------------------------
	.section	.nv.constant4,"a",@progbits
	.align	8
	.align		8
.nv.constant4:
        /*0000*/ 	.dword	ld_arr


//--------------------- .text._Z21gmem_ld_hammer_kernelv --------------------------
	.section	.text._Z21gmem_ld_hammer_kernelv,"ax",@progbits
	.align	128
.text._Z21gmem_ld_hammer_kernelv:
        .type           _Z21gmem_ld_hammer_kernelv,@function
        .size           _Z21gmem_ld_hammer_kernelv,(.L_x_5 - _Z21gmem_ld_hammer_kernelv)
        .other          _Z21gmem_ld_hammer_kernelv,@"STO_CUDA_ENTRY STV_DEFAULT"
_Z21gmem_ld_hammer_kernelv:
[----:B------:R-:W-:Y:S08]  /*0000*/  LDC R1, c[0x0][0x37c] ;  /* 0x0000df00ff017b82 */ /* 0x000ff00000000800 */
[----:B------:R-:W0:Y:S01]  /*0010*/  LDC R0, c[0x0][0x370] ;  /* 0x0000dc00ff007b82 */ /* 0x000e220000000800 */
[----:B------:R-:W-:Y:S01]  /*0020*/  CS2R R24, SRZ ;  /* 0x0000000000187805 */ /* 0x000fe2000001ff00 */
[----:B------:R-:W1:Y:S01]  /*0030*/  LDCU.64 UR6, c[0x0][0x358] ;  /* 0x00006b00ff0677ac */ /* 0x000e620008000a00 */
[----:B------:R-:W-:Y:S01]  /*0040*/  UMOV UR4, URZ ;  /* 0x000000ff00047c82 */ /* 0x000fe20008000000 */
[----:B0-----:R-:W-:-:S04]  /*0050*/  SHF.L.U32 R2, R0, 0xf, RZ ;  /* 0x0000000f00027819 */ /* 0x001fc800000006ff */
[-C--:B------:R-:W-:Y:S02]  /*0060*/  IABS R6, R2.reuse ;  /* 0x0000000200067213 */ /* 0x080fe40000000000 */
[----:B------:R-:W-:Y:S02]  /*0070*/  IABS R8, R2 ;  /* 0x0000000200087213 */ /* 0x000fe40000000000 */
[----:B------:R-:W0:Y:S02]  /*0080*/  I2F.RP R3, R6 ;  /* 0x0000000600037306 */ /* 0x000e240000209400 */
[----:B------:R-:W-:-:S06]  /*0090*/  IADD3 R8, PT, PT, RZ, -R8, RZ ;  /* 0x80000008ff087210 */ /* 0x000fcc0007ffe0ff */
[----:B0-----:R-:W0:Y:S02]  /*00a0*/  MUFU.RCP R3, R3 ;  /* 0x0000000300037308 */ /* 0x001e240000001000 */
[----:B0-----:R-:W-:Y:S02]  /*00b0*/  IADD3 R4, PT, PT, R3, 0xffffffe, RZ ;  /* 0x0ffffffe03047810 */ /* 0x001fe40007ffe0ff */
[----:B------:R-:W0:Y:S04]  /*00c0*/  S2R R3, SR_TID.X ;  /* 0x0000000000037919 */ /* 0x000e280000002100 */
[----:B------:R2:W3:Y:S02]  /*00d0*/  F2I.FTZ.U32.TRUNC.NTZ R5, R4 ;  /* 0x0000000400057305 */ /* 0x0004e4000021f000 */
[----:B--2---:R-:W-:Y:S01]  /*00e0*/  HFMA2 R4, -RZ, RZ, 0, 0 ;  /* 0x00000000ff047431 */ /* 0x004fe200000001ff */
[----:B---3--:R-:W-:-:S05]  /*00f0*/  IADD3 R7, PT, PT, RZ, -R5, RZ ;  /* 0x80000005ff077210 */ /* 0x008fca0007ffe0ff */
[----:B------:R-:W-:-:S04]  /*0100*/  IMAD R7, R7, R6, RZ ;  /* 0x0000000607077224 */ /* 0x000fc800078e02ff */
[----:B------:R-:W-:Y:S02]  /*0110*/  IMAD.HI.U32 R5, R5, R7, R4 ;  /* 0x0000000705057227 */ /* 0x000fe400078e0004 */
[----:B------:R-:W0:Y:S04]  /*0120*/  S2R R4, SR_CTAID.X ;  /* 0x0000000000047919 */ /* 0x000e280000002500 */
[----:B------:R-:W-:-:S04]  /*0130*/  IMAD.HI.U32 R5, R5, 0x2000000, RZ ;  /* 0x0200000005057827 */ /* 0x000fc800078e00ff */
[----:B------:R-:W-:-:S05]  /*0140*/  IMAD R5, R5, R8, 0x2000000 ;  /* 0x0200000005057424 */ /* 0x000fca00078e0208 */
[----:B------:R-:W-:-:S13]  /*0150*/  ISETP.GT.U32.AND P0, PT, R6, R5, PT ;  /* 0x000000050600720c */ /* 0x000fda0003f04070 */
[----:B------:R-:W-:Y:S02]  /*0160*/  @!P0 IADD3 R5, PT, PT, R5, -R6, RZ ;  /* 0x8000000605058210 */ /* 0x000fe40007ffe0ff */
[----:B------:R-:W-:Y:S02]  /*0170*/  ISETP.NE.AND P0, PT, R2, RZ, PT ;  /* 0x000000ff0200720c */ /* 0x000fe40003f05270 */
[----:B------:R-:W-:Y:S02]  /*0180*/  ISETP.GT.U32.AND P1, PT, R6, R5, PT ;  /* 0x000000050600720c */ /* 0x000fe40003f24070 */
[----:B0-----:R-:W-:Y:S02]  /*0190*/  LEA R3, R4, R3, 0x8 ;  /* 0x0000000304037211 */ /* 0x001fe400078e40ff */
[----:B------:R-:W-:-:S09]  /*01a0*/  SHF.L.U32 R4, R0, 0x8, RZ ;  /* 0x0000000800047819 */ /* 0x000fd200000006ff */
[----:B------:R-:W-:Y:S02]  /*01b0*/  @!P1 IADD3 R5, PT, PT, R5, -R6, RZ ;  /* 0x8000000605059210 */ /* 0x000fe40007ffe0ff */
[----:B------:R-:W-:-:S04]  /*01c0*/  @!P0 LOP3.LUT R5, RZ, R2, RZ, 0x33, !PT ;  /* 0x00000002ff058212 */ /* 0x000fc800078e33ff */
[----:B-1----:R-:W-:-:S07]  /*01d0*/  IADD3 R6, PT, PT, -R5, 0x2000000, RZ ;  /* 0x0200000005067810 */ /* 0x002fce0007ffe1ff */
.L_x_3:
[----:B------:R-:W-:Y:S01]  /*01e0*/  ISETP.GE.AND P0, PT, R3, R6, PT ;  /* 0x000000060300720c */ /* 0x000fe20003f06270 */
[----:B------:R-:W-:Y:S01]  /*01f0*/  UIADD3 UR4, UPT, UPT, UR4, 0x1, URZ ;  /* 0x0000000104047890 */ /* 0x000fe2000fffe0ff */
[----:B------:R-:W-:Y:S03]  /*0200*/  BSSY.RECONVERGENT B0, `(.L_x_0) ;  /* 0x0000206000007945 */ /* 0x000fe60003800200 */
[----:B------:R-:W-:-:S08]  /*0210*/  UISETP.NE.AND UP0, UPT, UR4, 0x3e8, UPT ;  /* 0x000003e80400788c */ /* 0x000fd0000bf05270 */
[----:B------:R-:W-:Y:S05]  /*0220*/  @P0 BRA `(.L_x_1) ;  /* 0x00000020000c0947 */ /* 0x000fea0003800000 */
[----:B------:R-:W-:-:S07]  /*0230*/  MOV R5, R3 ;  /* 0x0000000300057202 */ /* 0x000fce0000000f00 */
.L_x_2:
[----:B------:R-:W0:Y:S01]  /*0240*/  LDC.64 R8, c[0x4][RZ] ;  /* 0x01000000ff087b82 */ /* 0x000e220000000a00 */
[----:B------:R-:W-:Y:S01]  /*0250*/  LEA R7, R0, R5, 0x9 ;  /* 0x0000000500077211 */ /* 0x000fe200078e48ff */
[----:B0-----:R-:W-:-:S05]  /*0260*/  IMAD.WIDE R12, R5, 0x8, R8 ;  /* 0x00000008050c7825 */ /* 0x001fca00078e0208 */
[----:B------:R0:W2:Y:S01]  /*0270*/  LDG.E.64.STRONG.SYS R20, desc[UR6][R12.64] ;  /* 0x000000060c147981 */ /* 0x0000a2000c1f5b00 */
[----:B------:R-:W-:-:S04]  /*0280*/  IMAD.WIDE R10, R4, 0x8, R12 ;  /* 0x00000008040a7825 */ /* 0x000fc800078e020c */
[----:B------:R-:W-:Y:S02]  /*0290*/  IMAD.WIDE R18, R7, 0x8, R8 ;  /* 0x0000000807127825 */ /* 0x000fe400078e0208 */
[----:B------:R-:W3:Y:S04]  /*02a0*/  LDG.E.64.STRONG.SYS R10, desc[UR6][R10.64] ;  /* 0x000000060a0a7981 */ /* 0x000ee8000c1f5b00 */
[----:B------:R-:W4:Y:S01]  /*02b0*/  LDG.E.64.STRONG.SYS R18, desc[UR6][R18.64] ;  /* 0x0000000612127981 */ /* 0x000f22000c1f5b00 */
[----:B------:R-:W-:Y:S02]  /*02c0*/  IADD3 R15, PT, PT, R4, R7, RZ ;  /* 0x00000007040f7210 */ /* 0x000fe40007ffe0ff */
[----:B------:R-:W-:-:S03]  /*02d0*/  LEA R7, R0, R5, 0xa ;  /* 0x0000000500077211 */ /* 0x000fc600078e50ff */
[----:B------:R-:W-:-:S04]  /*02e0*/  IMAD.WIDE R14, R15, 0x8, R8 ;  /* 0x000000080f0e7825 */ /* 0x000fc800078e0208 */
[----:B------:R-:W-:Y:S02]  /*02f0*/  IMAD.WIDE R22, R7, 0x8, R8 ;  /* 0x0000000807167825 */ /* 0x000fe400078e0208 */
[----:B------:R-:W5:Y:S04]  /*0300*/  LDG.E.64.STRONG.SYS R14, desc[UR6][R14.64] ;  /* 0x000000060e0e7981 */ /* 0x000f68000c1f5b00 */
[----:B------:R-:W5:Y:S01]  /*0310*/  LDG.E.64.STRONG.SYS R22, desc[UR6][R22.64] ;  /* 0x0000000616167981 */ /* 0x000f62000c1f5b00 */
[----:B0-----:R-:W-:-:S05]  /*0320*/  IADD3 R13, PT, PT, R4, R7, RZ ;  /* 0x00000007040d7210 */ /* 0x001fca0007ffe0ff */
[----:B------:R-:W-:Y:S01]  /*0330*/  IMAD.WIDE R12, R13, 0x8, R8 ;  /* 0x000000080d0c7825 */ /* 0x000fe200078e0208 */
[----:B------:R-:W-:-:S05]  /*0340*/  LEA R7, R0, R7, 0x9 ;  /* 0x0000000700077211 */ /* 0x000fca00078e48ff */
[----:B------:R-:W5:Y:S01]  /*0350*/  LDG.E.64.STRONG.SYS R12, desc[UR6][R12.64] ;  /* 0x000000060c0c7981 */ /* 0x000f62000c1f5b00 */
[----:B------:R-:W-:Y:S01]  /*0360*/  IMAD.WIDE R16, R7, 0x8, R8 ;  /* 0x0000000807107825 */ /* 0x000fe200078e0208 */
[----:B------:R-:W-:-:S05]  /*0370*/  IADD3 R27, PT, PT, R4, R7, RZ ;  /* 0x00000007041b7210 */ /* 0x000fca0007ffe0ff */
[----:B------:R-:W5:Y:S01]  /*0380*/  LDG.E.64.STRONG.SYS R16, desc[UR6][R16.64] ;  /* 0x0000000610107981 */ /* 0x000f62000c1f5b00 */
[----:B------:R-:W-:-:S06]  /*0390*/  IMAD.WIDE R26, R27, 0x8, R8 ;  /* 0x000000081b1a7825 */ /* 0x000fcc00078e0208 */
[----:B------:R-:W5:Y:S01]  /*03a0*/  LDG.E.64.STRONG.SYS R26, desc[UR6][R26.64] ;  /* 0x000000061a1a7981 */ /* 0x000f62000c1f5b00 */
[----:B------:R-:W-:Y:S01]  /*03b0*/  LEA R7, R0, R5, 0xb ;  /* 0x0000000500077211 */ /* 0x000fe200078e58ff */
[----:B--2---:R-:W-:-:S08]  /*03c0*/  DADD R20, R20, R24 ;  /* 0x0000000014147229 */ /* 0x004fd00000000018 */
[----:B---3--:R-:W-:Y:S01]  /*03d0*/  DADD R20, R20, R10 ;  /* 0x0000000014147229 */ /* 0x008fe2000000000a */
[----:B------:R-:W-:-:S07]  /*03e0*/  IMAD.WIDE R10, R7, 0x8, R8 ;  /* 0x00000008070a7825 */ /* 0x000fce00078e0208 */
[----:B----4-:R-:W-:Y:S01]  /*03f0*/  DADD R18, R20, R18 ;  /* 0x0000000014127229 */ /* 0x010fe20000000012 */
[----:B------:R-:W2:Y:S01]  /*0400*/  LDG.E.64.STRONG.SYS R10, desc[UR6][R10.64] ;  /* 0x000000060a0a7981 */ /* 0x000ea2000c1f5b00 */
[----:B------:R-:W-:-:S05]  /*0410*/  IADD3 R21, PT, PT, R4, R7, RZ ;  /* 0x0000000704157210 */ /* 0x000fca0007ffe0ff */
[----:B------:R-:W-:Y:S01]  /*0420*/  IMAD.WIDE R20, R21, 0x8, R8 ;  /* 0x0000000815147825 */ /* 0x000fe200078e0208 */
[----:B-----5:R-:W-:-:S03]  /*0430*/  DADD R14, R18, R14 ;  /* 0x00000000120e7229 */ /* 0x020fc6000000000e */
[----:B------:R-:W-:Y:S02]  /*0440*/  IMAD R25, R0, 0x200, R7 ;  /* 0x0000020000197824 */ /* 0x000fe400078e0207 */
[----:B------:R-:W3:Y:S02]  /*0450*/  LDG.E.64.STRONG.SYS R20, desc[UR6][R20.64] ;  /* 0x0000000614147981 */ /* 0x000ee4000c1f5b00 */
[----:B------:R-:W-:Y:S01]  /*0460*/  IMAD.WIDE R18, R25, 0x8, R8 ;  /* 0x0000000819127825 */ /* 0x000fe200078e0208 */
[----:B------:R-:W-:Y:S01]  /*0470*/  DADD R22, R14, R22 ;  /* 0x000000000e167229 */ /* 0x000fe20000000016 */
[----:B------:R-:W-:-:S04]  /*0480*/  IADD3 R15, PT, PT, R4, R25, RZ ;  /* 0x00000019040f7210 */ /* 0x000fc80007ffe0ff */
[----:B------:R-:W4:Y:S01]  /*0490*/  LDG.E.64.STRONG.SYS R18, desc[UR6][R18.64] ;  /* 0x0000000612127981 */ /* 0x000f22000c1f5b00 */
[----:B------:R-:W-:Y:S01]  /*04a0*/  IMAD.WIDE R14, R15, 0x8, R8 ;  /* 0x000000080f0e7825 */ /* 0x000fe200078e0208 */
[----:B------:R-:W-:-:S05]  /*04b0*/  LEA R7, R0, R7, 0xa ;  /* 0x0000000700077211 */ /* 0x000fca00078e50ff */
[----:B------:R-:W5:Y:S01]  /*04c0*/  LDG.E.64.STRONG.SYS R14, desc[UR6][R14.64] ;  /* 0x000000060e0e7981 */ /* 0x000f62000c1f5b00 */
[----:B------:R-:W-:Y:S01]  /*04d0*/  DADD R12, R22, R12 ;  /* 0x00000000160c7229 */ /* 0x000fe2000000000c */
[----:B------:R-:W-:Y:S01]  /*04e0*/  IMAD.WIDE R22, R7, 0x8, R8 ;  /* 0x0000000807167825 */ /* 0x000fe200078e0208 */
[----:B------:R-:W-:-:S05]  /*04f0*/  IADD3 R25, PT, PT, R4, R7, RZ ;  /* 0x0000000704197210 */ /* 0x000fca0007ffe0ff */
[----:B------:R-:W5:Y:S01]  /*0500*/  LDG.E.64.STRONG.SYS R22, desc[UR6][R22.64] ;  /* 0x0000000616167981 */ /* 0x000f62000c1f5b00 */
[----:B------:R-:W-:Y:S01]  /*0510*/  DADD R16, R12, R16 ;  /* 0x000000000c107229 */ /* 0x000fe20000000010 */
[----:B------:R-:W-:Y:S01]  /*0520*/  IMAD.WIDE R12, R25, 0x8, R8 ;  /* 0x00000008190c7825 */ /* 0x000fe200078e0208 */
[----:B------:R-:W-:-:S05]  /*0530*/  LEA R7, R0, R7, 0x9 ;  /* 0x0000000700077211 */ /* 0x000fca00078e48ff */
[----:B------:R-:W5:Y:S01]  /*0540*/  LDG.E.64.STRONG.SYS R12, desc[UR6][R12.64] ;  /* 0x000000060c0c7981 */ /* 0x000f62000c1f5b00 */
[----:B------:R-:W-:Y:S01]  /*0550*/  DADD R26, R16, R26 ;  /* 0x00000000101a7229 */ /* 0x000fe2000000001a */
[----:B------:R-:W-:-:S06]  /*0560*/  IMAD.WIDE R16, R7, 0x8, R8 ;  /* 0x0000000807107825 */ /* 0x000fcc00078e0208 */
[----:B------:R-:W5:Y:S01]  /*0570*/  LDG.E.64.STRONG.SYS R16, desc[UR6][R16.64] ;  /* 0x0000000610107981 */ /* 0x000f62000c1f5b00 */
[----:B------:R-:W-:-:S05]  /*0580*/  IADD3 R25, PT, PT, R4, R7, RZ ;  /* 0x0000000704197210 */ /* 0x000fca0007ffe0ff */
[----:B------:R-:W-:-:S06]  /*0590*/  IMAD.WIDE R24, R25, 0x8, R8 ;  /* 0x0000000819187825 */ /* 0x000fcc00078e0208 */
[----:B------:R-:W5:Y:S01]  /*05a0*/  LDG.E.64.STRONG.SYS R24, desc[UR6][R24.64] ;  /* 0x0000000618187981 */ /* 0x000f62000c1f5b00 */
[----:B------:R-:W-:Y:S01]  /*05b0*/  LEA R7, R0, R5, 0xc ;  /* 0x0000000500077211 */ /* 0x000fe200078e60ff */
[----:B--2---:R-:W-:-:S08]  /*05c0*/  DADD R10, R26, R10 ;  /* 0x000000001a0a7229 */ /* 0x004fd0000000000a */
[----:B---3--:R-:W-:Y:S01]  /*05d0*/  DADD R20, R10, R20 ;  /* 0x000000000a147229 */ /* 0x008fe20000000014 */
[----:B------:R-:W-:-:S06]  /*05e0*/  IMAD.WIDE R10, R7, 0x8, R8 ;  /* 0x00000008070a7825 */ /* 0x000fcc00078e0208 */
[----:B------:R-:W2:Y:S01]  /*05f0*/  LDG.E.64.STRONG.SYS R10, desc[UR6][R10.64] ;  /* 0x000000060a0a7981 */ /* 0x000ea2000c1f5b00 */
[----:B----4-:R-:W-:Y:S01]  /*0600*/  DADD R18, R20, R18 ;  /* 0x0000000014127229 */ /* 0x010fe20000000012 */
[-C--:B------:R-:W-:Y:S02]  /*0610*/  IADD3 R21, PT, PT, R4, R7.reuse, RZ ;  /* 0x0000000704157210 */ /* 0x080fe40007ffe0ff */
[----:B------:R-:W-:-:S03]  /*0620*/  LEA R27, R0, R7, 0x9 ;  /* 0x00000007001b7211 */ /* 0x000fc600078e48ff */
[--C-:B------:R-:W-:Y:S02]  /*0630*/  IMAD.WIDE R20, R21, 0x8, R8.reuse ;  /* 0x0000000815147825 */ /* 0x100fe400078e0208 */
[----:B-----5:R-:W-:Y:S02]  /*0640*/  DADD R14, R18, R14 ;  /* 0x00000000120e7229 */ /* 0x020fe4000000000e */
[----:B------:R-:W-:Y:S02]  /*0650*/  IMAD.WIDE R18, R27, 0x8, R8 ;  /* 0x000000081b127825 */ /* 0x000fe400078e0208 */
[----:B------:R-:W3:Y:S04]  /*0660*/  LDG.E.64.STRONG.SYS R20, desc[UR6][R20.64] ;  /* 0x0000000614147981 */ /* 0x000ee8000c1f5b00 */
[----:B------:R-:W4:Y:S01]  /*0670*/  LDG.E.64.STRONG.SYS R18, desc[UR6][R18.64] ;  /* 0x0000000612127981 */ /* 0x000f22000c1f5b00 */
[----:B------:R-:W-:Y:S01]  /*0680*/  DADD R22, R14, R22 ;  /* 0x000000000e167229 */ /* 0x000fe20000000016 */
[----:B------:R-:W-:-:S02]  /*0690*/  IADD3 R15, PT, PT, R4, R27, RZ ;  /* 0x0000001b040f7210 */ /* 0x000fc40007ffe0ff */
[----:B------:R-:W-:-:S03]  /*06a0*/  LEA R27, R0, R7, 0xa ;  /* 0x00000007001b7211 */ /* 0x000fc600078e50ff */
[--C-:B------:R-:W-:Y:S02]  /*06b0*/  IMAD.WIDE R14, R15, 0x8, R8.reuse ;  /* 0x000000080f0e7825 */ /* 0x100fe400078e0208 */
[----:B------:R-:W-:Y:S02]  /*06c0*/  DADD R12, R22, R12 ;  /* 0x00000000160c7229 */ /* 0x000fe4000000000c */
[----:B------:R-:W-:Y:S02]  /*06d0*/  IMAD.WIDE R22, R27, 0x8, R8 ;  /* 0x000000081b167825 */ /* 0x000fe400078e0208 */
[----:B------:R-:W5:Y:S04]  /*06e0*/  LDG.E.64.STRONG.SYS R14, desc[UR6][R14.64] ;  /* 0x000000060e0e7981 */ /* 0x000f68000c1f5b00 */
[----:B------:R-:W-:Y:S01]  /*06f0*/  DADD R16, R12, R16 ;  /* 0x000000000c107229 */ /* 0x000fe20000000010 */
[----:B------:R-:W5:Y:S01]  /*0700*/  LDG.E.64.STRONG.SYS R22, desc[UR6][R22.64] ;  /* 0x0000000616167981 */ /* 0x000f62000c1f5b00 */
[----:B------:R-:W-:-:S05]  /*0710*/  IADD3 R13, PT, PT, R4, R27, RZ ;  /* 0x0000001b040d7210 */ /* 0x000fca0007ffe0ff */
[----:B------:R-:W-:-:S06]  /*0720*/  IMAD.WIDE R12, R13, 0x8, R8 ;  /* 0x000000080d0c7825 */ /* 0x000fcc00078e0208 */
[----:B------:R-:W5:Y:S01]  /*0730*/  LDG.E.64.STRONG.SYS R12, desc[UR6][R12.64] ;  /* 0x000000060c0c7981 */ /* 0x000f62000c1f5b00 */
[----:B------:R-:W-:Y:S01]  /*0740*/  LEA R27, R0, R27, 0x9 ;  /* 0x0000001b001b7211 */ /* 0x000fe200078e48ff */
[----:B------:R-:W-:-:S04]  /*0750*/  DADD R24, R16, R24 ;  /* 0x0000000010187229 */ /* 0x000fc80000000018 */
[----:B------:R-:W-:-:S06]  /*0760*/  IMAD.WIDE R16, R27, 0x8, R8 ;  /* 0x000000081b107825 */ /* 0x000fcc00078e0208 */
[----:B------:R-:W5:Y:S01]  /*0770*/  LDG.E.64.STRONG.SYS R16, desc[UR6][R16.64] ;  /* 0x0000000610107981 */ /* 0x000f62000c1f5b00 */
[----:B------:R-:W-:Y:S02]  /*0780*/  IADD3 R27, PT, PT, R4, R27, RZ ;  /* 0x0000001b041b7210 */ /* 0x000fe40007ffe0ff */
[----:B------:R-:W-:Y:S01]  /*0790*/  LEA R7, R0, R7, 0xb ;  /* 0x0000000700077211 */ /* 0x000fe200078e58ff */
[----:B--2---:R-:W-:Y:S02]  /*07a0*/  DADD R24, R24, R10 ;  /* 0x0000000018187229 */ /* 0x004fe4000000000a */
[----:B------:R-:W-:-:S06]  /*07b0*/  IMAD.WIDE R10, R27, 0x8, R8 ;  /* 0x000000081b0a7825 */ /* 0x000fcc00078e0208 */
[----:B------:R-:W2:Y:S01]  /*07c0*/  LDG.E.64.STRONG.SYS R10, desc[UR6][R10.64] ;  /* 0x000000060a0a7981 */ /* 0x000ea2000c1f5b00 */
[----:B---3--:R-:W-:Y:S01]  /*07d0*/  DADD R20, R24, R20 ;  /* 0x0000000018147229 */ /* 0x008fe20000000014 */
[----:B------:R-:W-:-:S07]  /*07e0*/  IMAD.WIDE R24, R7, 0x8, R8 ;  /* 0x0000000807187825 */ /* 0x000fce00078e0208 */
[----:B----4-:R-:W-:Y:S01]  /*07f0*/  DADD R18, R20, R18 ;  /* 0x0000000014127229 */ /* 0x010fe20000000012 */
[----:B------:R-:W3:Y:S01]  /*0800*/  LDG.E.64.STRONG.SYS R24, desc[UR6][R24.64] ;  /* 0x0000000618187981 */ /* 0x000ee2000c1f5b00 */
[----:B------:R-:W-:-:S05]  /*0810*/  IADD3 R21, PT, PT, R4, R7, RZ ;  /* 0x0000000704157210 */ /* 0x000fca0007ffe0ff */
[----:B------:R-:W-:Y:S01]  /*0820*/  IMAD.WIDE R20, R21, 0x8, R8 ;  /* 0x0000000815147825 */ /* 0x000fe200078e0208 */
[----:B------:R-:W-:-:S05]  /*0830*/  LEA R27, R0, R7, 0x9 ;  /* 0x00000007001b7211 */ /* 0x000fca00078e48ff */
[----:B------:R-:W4:Y:S01]  /*0840*/  LDG.E.64.STRONG.SYS R20, desc[UR6][R20.64] ;  /* 0x0000000614147981 */ /* 0x000f22000c1f5b00 */
[----:B-----5:R-:W-:Y:S01]  /*0850*/  DADD R14, R18, R14 ;  /* 0x00000000120e7229 */ /* 0x020fe2000000000e */
[----:B------:R-:W-:-:S07]  /*0860*/  IMAD.WIDE R18, R27, 0x8, R8 ;  /* 0x000000081b127825 */ /* 0x000fce00078e0208 */
[----:B------:R-:W-:Y:S01]  /*0870*/  DADD R22, R14, R22 ;  /* 0x000000000e167229 */ /* 0x000fe20000000016 */
[----:B------:R-:W5:Y:S01]  /*0880*/  LDG.E.64.STRONG.SYS R18, desc[UR6][R18.64] ;  /* 0x0000000612127981 */ /* 0x000f62000c1f5b00 */
[----:B------:R-:W-:Y:S01]  /*0890*/  IMAD.IADD R15, R4, 0x1, R27 ;  /* 0x00000001040f7824 */ /* 0x000fe200078e021b */
[----:B------:R-:W-:-:S03]  /*08a0*/  LEA R7, R0, R7, 0xa ;  /* 0x0000000700077211 */ /* 0x000fc600078e50ff */
[--C-:B------:R-:W-:Y:S02]  /*08b0*/  IMAD.WIDE R14, R15, 0x8, R8.reuse ;  /* 0x000000080f0e7825 */ /* 0x100fe400078e0208 */
[----:B------:R-:W-:Y:S02]  /*08c0*/  DADD R22, R22, R12 ;  /* 0x0000000016167229 */ /* 0x000fe4000000000c */
[----:B------:R-:W-:Y:S02]  /*08d0*/  IMAD.WIDE R12, R7, 0x8, R8 ;  /* 0x00000008070c7825 */ /* 0x000fe400078e0208 */
[----:B------:R-:W5:Y:S04]  /*08e0*/  LDG.E.64.STRONG.SYS R14, desc[UR6][R14.64] ;  /* 0x000000060e0e7981 */ /* 0x000f68000c1f5b00 */
[----:B------:R-:W5:Y:S01]  /*08f0*/  LDG.E.64.STRONG.SYS R12, desc[UR6][R12.64] ;  /* 0x000000060c0c7981 */ /* 0x000f62000c1f5b00 */
[----:B------:R-:W-:Y:S01]  /*0900*/  IADD3 R29, PT, PT, R4, R7, RZ ;  /* 0x00000007041d7210 */ /* 0x000fe20007ffe0ff */
[----:B------:R-:W-:-:S04]  /*0910*/  DADD R26, R22, R16 ;  /* 0x00000000161a7229 */ /* 0x000fc80000000010 */
[----:B------:R-:W-:-:S06]  /*0920*/  IMAD.WIDE R16, R29, 0x8, R8 ;  /* 0x000000081d107825 */ /* 0x000fcc00078e0208 */
[----:B------:R-:W5:Y:S01]  /*0930*/  LDG.E.64.STRONG.SYS R16, desc[UR6][R16.64] ;  /* 0x0000000610107981 */ /* 0x000f62000c1f5b00 */
[----:B------:R-:W-:-:S04]  /*0940*/  LEA R7, R0, R7, 0x9 ;  /* 0x0000000700077211 */ /* 0x000fc800078e48ff */
[----:B------:R-:W-:-:S05]  /*0950*/  IADD3 R23, PT, PT, R4, R7, RZ ;  /* 0x0000000704177210 */ /* 0x000fca0007ffe0ff */
[----:B------:R-:W-:Y:S01]  /*0960*/  IMAD.WIDE R22, R23, 0x8, R8 ;  /* 0x0000000817167825 */ /* 0x000fe200078e0208 */
[----:B--2---:R-:W-:-:S03]  /*0970*/  DADD R26, R26, R10 ;  /* 0x000000001a1a7229 */ /* 0x004fc6000000000a */
[----:B------:R-:W-:-:S06]  /*0980*/  IMAD.WIDE R10, R7, 0x8, R8 ;  /* 0x00000008070a7825 */ /* 0x000fcc00078e0208 */
[----:B------:R-:W2:Y:S04]  /*0990*/  LDG.E.64.STRONG.SYS R10, desc[UR6][R10.64] ;  /* 0x000000060a0a7981 */ /* 0x000ea8000c1f5b00 */
[----:B------:R-:W2:Y:S01]  /*09a0*/  LDG.E.64.STRONG.SYS R22, desc[UR6][R22.64] ;  /* 0x0000000616167981 */ /* 0x000ea2000c1f5b00 */
[----:B---3--:R-:W-:Y:S01]  /*09b0*/  DADD R24, R26, R24 ;  /* 0x000000001a187229 */ /* 0x008fe20000000018 */
[----:B------:R-:W-:-:S07]  /*09c0*/  LEA R7, R0, R5, 0xd ;  /* 0x0000000500077211 */ /* 0x000fce00078e68ff */
[----:B----4-:R-:W-:Y:S01]  /*09d0*/  DADD R24, R24, R20 ;  /* 0x0000000018187229 */ /* 0x010fe20000000014 */
[----:B------:R-:W-:-:S06]  /*09e0*/  IMAD.WIDE R20, R7, 0x8, R8 ;  /* 0x0000000807147825 */ /* 0x000fcc00078e0208 */
[----:B------:R-:W3:Y:S01]  /*09f0*/  LDG.E.64.STRONG.SYS R20, desc[UR6][R20.64] ;  /* 0x0000000614147981 */ /* 0x000ee2000c1f5b00 */
[----:B-----5:R-:W-:Y:S01]  /*0a00*/  DADD R18, R24, R18 ;  /* 0x0000000018127229 */ /* 0x020fe20000000012 */
[----:B------:R-:W-:-:S05]  /*0a10*/  IADD3 R25, PT, PT, R4, R7, RZ ;  /* 0x0000000704197210 */ /* 0x000fca0007ffe0ff */
[----:B------:R-:W-:Y:S01]  /*0a20*/  IMAD.WIDE R24, R25, 0x8, R8 ;  /* 0x0000000819187825 */ /* 0x000fe200078e0208 */
[----:B------:R-:W-:Y:S01]  /*0a30*/  LEA R27, R0, R7, 0x9 ;  /* 0x00000007001b7211 */ /* 0x000fe200078e48ff */
[----:B------:R-:W-:-:S04]  /*0a40*/  DADD R14, R18, R14 ;  /* 0x00000000120e7229 */ /* 0x000fc8000000000e */
[----:B------:R-:W4:Y:S01]  /*0a50*/  LDG.E.64.STRONG.SYS R24, desc[UR6][R24.64] ;  /* 0x0000000618187981 */ /* 0x000f22000c1f5b00 */
[----:B------:R-:W-:-:S03]  /*0a60*/  IMAD.WIDE R18, R27, 0x8, R8 ;  /* 0x000000081b127825 */ /* 0x000fc600078e0208 */
[----:B------:R-:W-:-:S03]  /*0a70*/  DADD R12, R14, R12 ;  /* 0x000000000e0c7229 */ /* 0x000fc6000000000c */
[----:B------:R-:W5:Y:S01]  /*0a80*/  LDG.E.64.STRONG.SYS R18, desc[UR6][R18.64] ;  /* 0x0000000612127981 */ /* 0x000f62000c1f5b00 */
[----:B------:R-:W-:-:S05]  /*0a90*/  IADD3 R15, PT, PT, R4, R27, RZ ;  /* 0x0000001b040f7210 */ /* 0x000fca0007ffe0ff */
[----:B------:R-:W-:Y:S01]  /*0aa0*/  IMAD.WIDE R14, R15, 0x8, R8 ;  /* 0x000000080f0e7825 */ /* 0x000fe200078e0208 */
[----:B------:R-:W-:-:S05]  /*0ab0*/  LEA R27, R0, R7, 0xa ;  /* 0x00000007001b7211 */ /* 0x000fca00078e50ff */
[----:B------:R-:W5:Y:S01]  /*0ac0*/  LDG.E.64.STRONG.SYS R14, desc[UR6][R14.64] ;  /* 0x000000060e0e7981 */ /* 0x000f62000c1f5b00 */
[----:B------:R-:W-:Y:S01]  /*0ad0*/  DADD R16, R12, R16 ;  /* 0x000000000c107229 */ /* 0x000fe20000000010 */
[----:B------:R-:W-:-:S06]  /*0ae0*/  IMAD.WIDE R12, R27, 0x8, R8 ;  /* 0x000000081b0c7825 */ /* 0x000fcc00078e0208 */
[----:B------:R-:W5:Y:S01]  /*0af0*/  LDG.E.64.STRONG.SYS R12, desc[UR6][R12.64] ;  /* 0x000000060c0c7981 */ /* 0x000f62000c1f5b00 */
[----:B--2---:R-:W-:Y:S01]  /*0b00*/  DADD R10, R16, R10 ;  /* 0x00000000100a7229 */ /* 0x004fe2000000000a */
[-C--:B------:R-:W-:Y:S02]  /*0b10*/  IADD3 R17, PT, PT, R4, R27.reuse, RZ ;  /* 0x0000001b04117210 */ /* 0x080fe40007ffe0ff */
[----:B------:R-:W-:-:S05]  /*0b20*/  LEA R27, R0, R27, 0x9 ;  /* 0x0000001b001b7211 */ /* 0x000fca00078e48ff */
[----:B------:R-:W-:Y:S01]  /*0b30*/  DADD R22, R10, R22 ;  /* 0x000000000a167229 */ /* 0x000fe20000000016 */
[----:B------:R-:W-:-:S04]  /*0b40*/  IMAD.WIDE R10, R17, 0x8, R8 ;  /* 0x00000008110a7825 */ /* 0x000fc800078e0208 */
[----:B------:R-:W-:Y:S02]  /*0b50*/  IMAD.WIDE R16, R27, 0x8, R8 ;  /* 0x000000081b107825 */ /* 0x000fe400078e0208 */
[----:B------:R-:W2:Y:S01]  /*0b60*/  LDG.E.64.STRONG.SYS R10, desc[UR6][R10.64] ;  /* 0x000000060a0a7981 */ /* 0x000ea2000c1f5b00 */
[----:B------:R-:W-:-:S03]  /*0b70*/  IADD3 R27, PT, PT, R4, R27, RZ ;  /* 0x0000001b041b7210 */ /* 0x000fc60007ffe0ff */
[----:B------:R-:W2:Y:S01]  /*0b80*/  LDG.E.64.STRONG.SYS R16, desc[UR6][R16.64] ;  /* 0x0000000610107981 */ /* 0x000ea2000c1f5b00 */
[----:B---3--:R-:W-:Y:S01]  /*0b90*/  DADD R20, R22, R20 ;  /* 0x0000000016147229 */ /* 0x008fe20000000014 */
[----:B------:R-:W-:-:S06]  /*0ba0*/  IMAD.WIDE R22, R27, 0x8, R8 ;  /* 0x000000081b167825 */ /* 0x000fcc00078e0208 */
[----:B------:R-:W3:Y:S01]  /*0bb0*/  LDG.E.64.STRONG.SYS R22, desc[UR6][R22.64] ;  /* 0x0000000616167981 */ /* 0x000ee2000c1f5b00 */
[----:B------:R-:W-:Y:S01]  /*0bc0*/  LEA R27, R0, R7, 0xb ;  /* 0x00000007001b7211 */ /* 0x000fe200078e58ff */
[----:B----4-:R-:W-:-:S04]  /*0bd0*/  DADD R24, R20, R24 ;  /* 0x0000000014187229 */ /* 0x010fc80000000018 */
[----:B------:R-:W-:-:S06]  /*0be0*/  IMAD.WIDE R20, R27, 0x8, R8 ;  /* 0x000000081b147825 */ /* 0x000fcc00078e0208 */
[----:B------:R-:W4:Y:S01]  /*0bf0*/  LDG.E.64.STRONG.SYS R20, desc[UR6][R20.64] ;  /* 0x0000000614147981 */ /* 0x000f22000c1f5b00 */
[----:B-----5:R-:W-:Y:S01]  /*0c00*/  DADD R18, R24, R18 ;  /* 0x0000000018127229 */ /* 0x020fe20000000012 */
[----:B------:R-:W-:-:S07]  /*0c10*/  IADD3 R25, PT, PT, R4, R27, RZ ;  /* 0x0000001b04197210 */ /* 0x000fce0007ffe0ff */
[----:B------:R-:W-:Y:S01]  /*0c20*/  DADD R14, R18, R14 ;  /* 0x00000000120e7229 */ /* 0x000fe2000000000e */
[----:B------:R-:W-:Y:S01]  /*0c30*/  IMAD.WIDE R18, R25, 0x8, R8 ;  /* 0x0000000819127825 */ /* 0x000fe200078e0208 */
[----:B------:R-:W-:-:S05]  /*0c40*/  LEA R25, R0, R27, 0x9 ;  /* 0x0000001b00197211 */ /* 0x000fca00078e48ff */
[----:B------:R-:W5:Y:S01]  /*0c50*/  LDG.E.64.STRONG.SYS R18, desc[UR6][R18.64] ;  /* 0x0000000612127981 */ /* 0x000f62000c1f5b00 */
[----:B------:R-:W-:Y:S01]  /*0c60*/  DADD R12, R14, R12 ;  /* 0x000000000e0c7229 */ /* 0x000fe2000000000c */
[----:B------:R-:W-:Y:S01]  /*0c70*/  IMAD.WIDE R14, R25, 0x8, R8 ;  /* 0x00000008190e7825 */ /* 0x000fe200078e0208 */
[----:B------:R-:W-:-:S05]  /*0c80*/  IADD3 R25, PT, PT, R4, R25, RZ ;  /* 0x0000001904197210 */ /* 0x000fca0007ffe0ff */
[----:B------:R-:W5:Y:S01]  /*0c90*/  LDG.E.64.STRONG.SYS R14, desc[UR6][R14.64] ;  /* 0x000000060e0e7981 */ /* 0x000f62000c1f5b00 */
[----:B------:R-:W-:-:S06]  /*0ca0*/  IMAD.WIDE R24, R25, 0x8, R8 ;  /* 0x0000000819187825 */ /* 0x000fcc00078e0208 */
[----:B------:R-:W5:Y:S01]  /*0cb0*/  LDG.E.64.STRONG.SYS R24, desc[UR6][R24.64] ;  /* 0x0000000618187981 */ /* 0x000f62000c1f5b00 */
[C---:B------:R-:W-:Y:S01]  /*0cc0*/  IMAD R27, R0.reuse, 0x400, R27 ;  /* 0x00000400001b7824 */ /* 0x040fe200078e021b */
[----:B------:R-:W-:Y:S01]  /*0cd0*/  LEA R7, R0, R7, 0xc ;  /* 0x0000000700077211 */ /* 0x000fe200078e60ff */
[----:B--2---:R-:W-:Y:S02]  /*0ce0*/  DADD R10, R12, R10 ;  /* 0x000000000c0a7229 */ /* 0x004fe4000000000a */
[----:B------:R-:W-:-:S06]  /*0cf0*/  IMAD.WIDE R12, R27, 0x8, R8 ;  /* 0x000000081b0c7825 */ /* 0x000fcc00078e0208 */
[----:B------:R-:W2:Y:S01]  /*0d00*/  LDG.E.64.STRONG.SYS R12, desc[UR6][R12.64] ;  /* 0x000000060c0c7981 */ /* 0x000ea2000c1f5b00 */
[----:B------:R-:W-:Y:S01]  /*0d10*/  DADD R16, R10, R16 ;  /* 0x000000000a107229 */ /* 0x000fe20000000010 */
[-C--:B------:R-:W-:Y:S02]  /*0d20*/  IADD3 R11, PT, PT, R4, R27.reuse, RZ ;  /* 0x0000001b040b7210 */ /* 0x080fe40007ffe0ff */
[----:B------:R-:W-:-:S03]  /*0d30*/  LEA R27, R0, R27, 0x9 ;  /* 0x0000001b001b7211 */ /* 0x000fc600078e48ff */
[----:B------:R-:W-:Y:S02]  /*0d40*/  IMAD.WIDE R10, R11, 0x8, R8 ;  /* 0x000000080b0a7825 */ /* 0x000fe400078e0208 */
[----:B---3--:R-:W-:-:S04]  /*0d50*/  DADD R22, R16, R22 ;  /* 0x0000000010167229 */ /* 0x008fc80000000016 */
[----:B------:R-:W3:Y:S01]  /*0d60*/  LDG.E.64.STRONG.SYS R10, desc[UR6][R10.64] ;  /* 0x000000060a0a7981 */ /* 0x000ee2000c1f5b00 */
[----:B------:R-:W-:-:S06]  /*0d70*/  IMAD.WIDE R16, R27, 0x8, R8 ;  /* 0x000000081b107825 */ /* 0x000fcc00078e0208 */
[----:B------:R-:W3:Y:S01]  /*0d80*/  LDG.E.64.STRONG.SYS R16, desc[UR6][R16.64] ;  /* 0x0000000610107981 */ /* 0x000ee2000c1f5b00 */
[----:B------:R-:W-:Y:S01]  /*0d90*/  IADD3 R27, PT, PT, R4, R27, RZ ;  /* 0x0000001b041b7210 */ /* 0x000fe20007ffe0ff */
[----:B----4-:R-:W-:-:S04]  /*0da0*/  DADD R20, R22, R20 ;  /* 0x0000000016147229 */ /* 0x010fc80000000014 */
[----:B------:R-:W-:-:S06]  /*0db0*/  IMAD.WIDE R22, R27, 0x8, R8 ;  /* 0x000000081b167825 */ /* 0x000fcc00078e0208 */
[----:B------:R-:W4:Y:S01]  /*0dc0*/  LDG.E.64.STRONG.SYS R22, desc[UR6][R22.64] ;  /* 0x0000000616167981 */ /* 0x000f22000c1f5b00 */
[----:B-----5:R-:W-:Y:S01]  /*0dd0*/  DADD R18, R20, R18 ;  /* 0x0000000014127229 */ /* 0x020fe20000000012 */
[----:B------:R-:W-:-:S06]  /*0de0*/  IMAD.WIDE R20, R7, 0x8, R8 ;  /* 0x0000000807147825 */ /* 0x000fcc00078e0208 */
[----:B------:R-:W5:Y:S01]  /*0df0*/  LDG.E.64.STRONG.SYS R20, desc[UR6][R20.64] ;  /* 0x0000000614147981 */ /* 0x000f62000c1f5b00 */
[----:B------:R-:W-:Y:S01]  /*0e00*/  DADD R14, R18, R14 ;  /* 0x00000000120e7229 */ /* 0x000fe2000000000e */
[-C--:B------:R-:W-:Y:S02]  /*0e10*/  IADD3 R19, PT, PT, R4, R7.reuse, RZ ;  /* 0x0000000704137210 */ /* 0x080fe40007ffe0ff */
[----:B------:R-:W-:-:S03]  /*0e20*/  LEA R27, R0, R7, 0x9 ;  /* 0x00000007001b7211 */ /* 0x000fc600078e48ff */
[--C-:B------:R-:W-:Y:S02]  /*0e30*/  IMAD.WIDE R18, R19, 0x8, R8.reuse ;  /* 0x0000000813127825 */ /* 0x100fe400078e0208 */
[----:B------:R-:W-:Y:S02]  /*0e40*/  DADD R24, R14, R24 ;  /* 0x000000000e187229 */ /* 0x000fe40000000018 */
[----:B------:R-:W-:Y:S02]  /*0e50*/  IMAD.WIDE R14, R27, 0x8, R8 ;  /* 0x000000081b0e7825 */ /* 0x000fe400078e0208 */
[----:B------:R-:W5:Y:S04]  /*0e60*/  LDG.E.64.STRONG.SYS R18, desc[UR6][R18.64] ;  /* 0x0000000612127981 */ /* 0x000f68000c1f5b00 */
[----:B------:R-:W5:Y:S01]  /*0e70*/  LDG.E.64.STRONG.SYS R14, desc[UR6][R14.64] ;  /* 0x000000060e0e7981 */ /* 0x000f62000c1f5b00 */
[----:B--2---:R-:W-:Y:S01]  /*0e80*/  DADD R24, R24, R12 ;  /* 0x0000000018187229 */ /* 0x004fe2000000000c */
[----:B------:R-:W-:-:S02]  /*0e90*/  IADD3 R13, PT, PT, R4, R27, RZ ;  /* 0x0000001b040d7210 */ /* 0x000fc40007ffe0ff */
[----:B------:R-:W-:-:S03]  /*0ea0*/  LEA R27, R0, R7, 0xa ;  /* 0x00000007001b7211 */ /* 0x000fc600078e50ff */
[----:B------:R-:W-:-:S06]  /*0eb0*/  IMAD.WIDE R12, R13, 0x8, R8 ;  /* 0x000000080d0c7825 */ /* 0x000fcc00078e0208 */
[----:B------:R-:W2:Y:S01]  /*0ec0*/  LDG.E.64.STRONG.SYS R12, desc[UR6][R12.64] ;  /* 0x000000060c0c7981 */ /* 0x000ea2000c1f5b00 */
[----:B---3--:R-:W-:Y:S01]  /*0ed0*/  DADD R10, R24, R10 ;  /* 0x00000000180a7229 */ /* 0x008fe2000000000a */
[----:B------:R-:W-:-:S06]  /*0ee0*/  IMAD.WIDE R24, R27, 0x8, R8 ;  /* 0x000000081b187825 */ /* 0x000fcc00078e0208 */
[----:B------:R-:W3:Y:S01]  /*0ef0*/  LDG.E.64.STRONG.SYS R24, desc[UR6][R24.64] ;  /* 0x0000000618187981 */ /* 0x000ee2000c1f5b00 */
[----:B------:R-:W-:Y:S01]  /*0f00*/  DADD R16, R10, R16 ;  /* 0x000000000a107229 */ /* 0x000fe20000000010 */
[----:B------:R-:W-:-:S05]  /*0f10*/  IADD3 R11, PT, PT, R4, R27, RZ ;  /* 0x0000001b040b7210 */ /* 0x000fca0007ffe0ff */
[----:B------:R-:W-:Y:S01]  /*0f20*/  IMAD.WIDE R10, R11, 0x8, R8 ;  /* 0x000000080b0a7825 */ /* 0x000fe200078e0208 */
[----:B------:R-:W-:-:S05]  /*0f30*/  LEA R27, R0, R27, 0x9 ;  /* 0x0000001b001b7211 */ /* 0x000fca00078e48ff */
[----:B------:R-:W3:Y:S01]  /*0f40*/  LDG.E.64.STRONG.SYS R10, desc[UR6][R10.64] ;  /* 0x000000060a0a7981 */ /* 0x000ee2000c1f5b00 */
[----:B----4-:R-:W-:Y:S01]  /*0f50*/  DADD R22, R16, R22 ;  /* 0x0000000010167229 */ /* 0x010fe20000000016 */
[----:B------:R-:W-:-:S06]  /*0f60*/  IMAD.WIDE R16, R27, 0x8, R8 ;  /* 0x000000081b107825 */ /* 0x000fcc00078e0208 */
[----:B------:R-:W4:Y:S01]  /*0f70*/  LDG.E.64.STRONG.SYS R16, desc[UR6][R16.64] ;  /* 0x0000000610107981 */ /* 0x000f22000c1f5b00 */
[----:B------:R-:W-:Y:S01]  /*0f80*/  IADD3 R27, PT, PT, R4, R27, RZ ;  /* 0x0000001b041b7210 */ /* 0x000fe20007ffe0ff */
[----:B-----5:R-:W-:-:S04]  /*0f90*/  DADD R20, R22, R20 ;  /* 0x0000000016147229 */ /* 0x020fc80000000014 */
[----:B------:R-:W-:-:S06]  /*0fa0*/  IMAD.WIDE R22, R27, 0x8, R8 ;  /* 0x000000081b167825 */ /* 0x000fcc00078e0208 */
[----:B------:R-:W5:Y:S01]  /*0fb0*/  LDG.E.64.STRONG.SYS R22, desc[UR6][R22.64] ;  /* 0x0000000616167981 */ /* 0x000f62000c1f5b00 */
[----:B------:R-:W-:Y:S01]  /*0fc0*/  LEA R7, R0, R7, 0xb ;  /* 0x0000000700077211 */ /* 0x000fe200078e58ff */
[----:B------:R-:W-:-:S04]  /*0fd0*/  DADD R20, R20, R18 ;  /* 0x0000000014147229 */ /* 0x000fc80000000012 */
[----:B------:R-:W-:-:S04]  /*0fe0*/  IMAD.WIDE R18, R7, 0x8, R8 ;  /* 0x0000000807127825 */ /* 0x000fc800078e0208 */
[----:B------:R-:W-:Y:S02]  /*0ff0*/  DADD R20, R20, R14 ;  /* 0x0000000014147229 */ /* 0x000fe4000000000e */
[----:B------:R-:W5:Y:S01]  /*1000*/  LDG.E.64.STRONG.SYS R18, desc[UR6][R18.64] ;  /* 0x0000000612127981 */ /* 0x000f62000c1f5b00 */
[----:B------:R-:W-:-:S05]  /*1010*/  IADD3 R15, PT, PT, R4, R7, RZ ;  /* 0x00000007040f7210 */ /* 0x000fca0007ffe0ff */
[----:B------:R-:W-:-:S06]  /*1020*/  IMAD.WIDE R14, R15, 0x8, R8 ;  /* 0x000000080f0e7825 */ /* 0x000fcc00078e0208 */
[----:B------:R-:W5:Y:S01]  /*1030*/  LDG.E.64.STRONG.SYS R14, desc[UR6][R14.64] ;  /* 0x000000060e0e7981 */ /* 0x000f62000c1f5b00 */
[CC--:B------:R-:W-:Y:S02]  /*1040*/  LEA R27, R0.reuse, R7.reuse, 0x9 ;  /* 0x00000007001b7211 */ /* 0x0c0fe400078e48ff */
[----:B------:R-:W-:Y:S01]  /*1050*/  LEA R7, R0, R7, 0xa ;  /* 0x0000000700077211 */ /* 0x000fe200078e50ff */
[----:B--2---:R-:W-:Y:S02]  /*1060*/  DADD R12, R20, R12 ;  /* 0x00000000140c7229 */ /* 0x004fe4000000000c */
[----:B------:R-:W-:-:S06]  /*1070*/  IMAD.WIDE R20, R27, 0x8, R8 ;  /* 0x000000081b147825 */ /* 0x000fcc00078e0208 */
[----:B------:R-:W2:Y:S01]  /*1080*/  LDG.E.64.STRONG.SYS R20, desc[UR6][R20.64] ;  /* 0x0000000614147981 */ /* 0x000ea2000c1f5b00 */
[----:B---3--:R-:W-:Y:S01]  /*1090*/  DADD R24, R12, R24 ;  /* 0x000000000c187229 */ /* 0x008fe20000000018 */
[----:B------:R-:W-:-:S05]  /*10a0*/  IADD3 R13, PT, PT, R4, R27, RZ ;  /* 0x0000001b040d7210 */ /* 0x000fca0007ffe0ff */
[----:B------:R-:W-:-:S06]  /*10b0*/  IMAD.WIDE R12, R13, 0x8, R8 ;  /* 0x000000080d0c7825 */ /* 0x000fcc00078e0208 */
[----:B------:R-:W3:Y:S01]  /*10c0*/  LDG.E.64.STRONG.SYS R12, desc[UR6][R12.64] ;  /* 0x000000060c0c7981 */ /* 0x000ee2000c1f5b00 */
[----:B------:R-:W-:Y:S01]  /*10d0*/  DADD R24, R24, R10 ;  /* 0x0000000018187229 */ /* 0x000fe2000000000a */
[----:B------:R-:W-:-:S06]  /*10e0*/  IMAD.WIDE R10, R7, 0x8, R8 ;  /* 0x00000008070a7825 */ /* 0x000fcc00078e0208 */
[----:B------:R-:W3:Y:S01]  /*10f0*/  LDG.E.64.STRONG.SYS R10, desc[UR6][R10.64] ;  /* 0x000000060a0a7981 */ /* 0x000ee2000c1f5b00 */
[----:B------:R-:W-:Y:S01]  /*1100*/  IMAD.IADD R27, R4, 0x1, R7 ;  /* 0x00000001041b7824 */ /* 0x000fe200078e0207 */
[----:B----4-:R-:W-:-:S03]  /*1110*/  DADD R24, R24, R16 ;  /* 0x0000000018187229 */ /* 0x010fc60000000010 */
[----:B------:R-:W-:-:S06]  /*1120*/  IMAD.WIDE R16, R27, 0x8, R8 ;  /* 0x000000081b107825 */ /* 0x000fcc00078e0208 */
[----:B------:R-:W4:Y:S01]  /*1130*/  LDG.E.64.STRONG.SYS R16, desc[UR6][R16.64] ;  /* 0x0000000610107981 */ /* 0x000f22000c1f5b00 */
[----:B------:R-:W-:Y:S01]  /*1140*/  LEA R7, R0, R7, 0x9 ;  /* 0x0000000700077211 */ /* 0x000fe200078e48ff */
[----:B-----5:R-:W-:-:S04]  /*1150*/  DADD R24, R24, R22 ;  /* 0x0000000018187229 */ /* 0x020fc80000000016 */
[----:B------:R-:W-:-:S06]  /*1160*/  IMAD.WIDE R22, R7, 0x8, R8 ;  /* 0x0000000807167825 */ /* 0x000fcc00078e0208 */
[----:B------:R-:W5:Y:S01]  /*1170*/  LDG.E.64.STRONG.SYS R22, desc[UR6][R22.64] ;  /* 0x0000000616167981 */ /* 0x000f62000c1f5b00 */
[----:B------:R-:W-:Y:S01]  /*1180*/  IADD3 R7, PT, PT, R4, R7, RZ ;  /* 0x0000000704077210 */ /* 0x000fe20007ffe0ff */
[----:B------:R-:W-:-:S04]  /*1190*/  DADD R24, R24, R18 ;  /* 0x0000000018187229 */ /* 0x000fc80000000012 */
[----:B------:R-:W-:Y:S01]  /*11a0*/  IMAD.WIDE R18, R7, 0x8, R8 ;  /* 0x0000000807127825 */ /* 0x000fe200078e0208 */
[----:B------:R-:W-:-:S05]  /*11b0*/  LEA R7, R0, R5, 0xe ;  /* 0x0000000500077211 */ /* 0x000fca00078e70ff */
[----:B------:R-:W5:Y:S01]  /*11c0*/  LDG.E.64.STRONG.SYS R18, desc[UR6][R18.64] ;  /* 0x0000000612127981 */ /* 0x000f62000c1f5b00 */
[----:B------:R-:W-:Y:S01]  /*11d0*/  DADD R24, R24, R14 ;  /* 0x0000000018187229 */ /* 0x000fe2000000000e */
[----:B------:R-:W-:-:S06]  /*11e0*/  IMAD.WIDE R14, R7, 0x8, R8 ;  /* 0x00000008070e7825 */ /* 0x000fcc00078e0208 */
[----:B------:R-:W5:Y:S01]  /*11f0*/  LDG.E.64.STRONG.SYS R14, desc[UR6][R14.64] ;  /* 0x000000060e0e7981 */ /* 0x000f62000c1f5b00 */
[-C--:B------:R-:W-:Y:S01]  /*1200*/  LEA R27, R0, R7.reuse, 0xa ;  /* 0x00000007001b7211 */ /* 0x080fe200078e50ff */
[----:B--2---:R-:W-:Y:S01]  /*1210*/  DADD R20, R24, R20 ;  /* 0x0000000018147229 */ /* 0x004fe20000000014 */
[----:B------:R-:W-:-:S07]  /*1220*/  IADD3 R25, PT, PT, R4, R7, RZ ;  /* 0x0000000704197210 */ /* 0x000fce0007ffe0ff */
[----:B---3--:R-:W-:Y:S01]  /*1230*/  DADD R20, R20, R12 ;  /* 0x0000000014147229 */ /* 0x008fe2000000000c */
[----:B------:R-:W-:Y:S01]  /*1240*/  IMAD.WIDE R12, R25, 0x8, R8 ;  /* 0x00000008190c7825 */ /* 0x000fe200078e0208 */
[----:B------:R-:W-:-:S05]  /*1250*/  LEA R25, R0, R7, 0x9 ;  /* 0x0000000700197211 */ /* 0x000fca00078e48ff */
[----:B------:R-:W2:Y:S01]  /*1260*/  LDG.E.64.STRONG.SYS R12, desc[UR6][R12.64] ;  /* 0x000000060c0c7981 */ /* 0x000ea2000c1f5b00 */
[----:B------:R-:W-:Y:S01]  /*1270*/  DADD R20, R20, R10 ;  /* 0x0000000014147229 */ /* 0x000fe2000000000a */
[----:B------:R-:W-:Y:S01]  /*1280*/  IMAD.WIDE R10, R25, 0x8, R8 ;  /* 0x00000008190a7825 */ /* 0x000fe200078e0208 */
[----:B------:R-:W-:-:S05]  /*1290*/  IADD3 R25, PT, PT, R4, R25, RZ ;  /* 0x0000001904197210 */ /* 0x000fca0007ffe0ff */
[----:B------:R-:W3:Y:S01]  /*12a0*/  LDG.E.64.STRONG.SYS R10, desc[UR6][R10.64] ;  /* 0x000000060a0a7981 */ /* 0x000ee2000c1f5b00 */
[----:B------:R-:W-:Y:S01]  /*12b0*/  IMAD.WIDE R24, R25, 0x8, R8 ;  /* 0x0000000819187825 */ /* 0x000fe200078e0208 */
[----:B----4-:R-:W-:-:S03]  /*12c0*/  DADD R16, R20, R16 ;  /* 0x0000000014107229 */ /* 0x010fc60000000010 */
[----:B------:R-:W-:Y:S02]  /*12d0*/  IMAD.WIDE R20, R27, 0x8, R8 ;  /* 0x000000081b147825 */ /* 0x000fe400078e0208 */
[----:B------:R-:W4:Y:S04]  /*12e0*/  LDG.E.64.STRONG.SYS R24, desc[UR6][R24.64] ;  /* 0x0000000618187981 */ /* 0x000f28000c1f5b00 */
[----:B------:R-:W4:Y:S01]  /*12f0*/  LDG.E.64.STRONG.SYS R20, desc[UR6][R20.64] ;  /* 0x0000000614147981 */ /* 0x000f22000c1f5b00 */
[----:B-----5:R-:W-:Y:S01]  /*1300*/  DADD R22, R16, R22 ;  /* 0x0000000010167229 */ /* 0x020fe20000000016 */
[----:B------:R-:W-:-:S05]  /*1310*/  IADD3 R17, PT, PT, R4, R27, RZ ;  /* 0x0000001b04117210 */ /* 0x000fca0007ffe0ff */
[----:B------:R-:W-:-:S06]  /*1320*/  IMAD.WIDE R16, R17, 0x8, R8 ;  /* 0x0000000811107825 */ /* 0x000fcc00078e0208 */
[----:B------:R-:W5:Y:S01]  /*1330*/  LDG.E.64.STRONG.SYS R16, desc[UR6][R16.64] ;  /* 0x0000000610107981 */ /* 0x000f62000c1f5b00 */
[----:B------:R-:W-:Y:S01]  /*1340*/  DADD R22, R22, R18 ;  /* 0x0000000016167229 */ /* 0x000fe20000000012 */
[----:B------:R-:W-:-:S07]  /*1350*/  LEA R27, R0, R27, 0x9 ;  /* 0x0000001b001b7211 */ /* 0x000fce00078e48ff */
[----:B------:R-:W-:Y:S01]  /*1360*/  DADD R22, R22, R14 ;  /* 0x0000000016167229 */ /* 0x000fe2000000000e */
[----:B------:R-:W-:Y:S01]  /*1370*/  IMAD.WIDE R14, R27, 0x8, R8 ;  /* 0x000000081b0e7825 */ /* 0x000fe200078e0208 */
[----:B------:R-:W-:-:S05]  /*1380*/  IADD3 R19, PT, PT, R4, R27, RZ ;  /* 0x0000001b04137210 */ /* 0x000fca0007ffe0ff */
[----:B------:R-:W5:Y:S01]  /*1390*/  LDG.E.64.STRONG.SYS R14, desc[UR6][R14.64] ;  /* 0x000000060e0e7981 */ /* 0x000f62000c1f5b00 */
[----:B------:R-:W-:-:S06]  /*13a0*/  IMAD.WIDE R18, R19, 0x8, R8 ;  /* 0x0000000813127825 */ /* 0x000fcc00078e0208 */
[----:B------:R-:W5:Y:S01]  /*13b0*/  LDG.E.64.STRONG.SYS R18, desc[UR6][R18.64] ;  /* 0x0000000612127981 */ /* 0x000f62000c1f5b00 */
[----:B------:R-:W-:Y:S01]  /*13c0*/  LEA R27, R0, R7, 0xb ;  /* 0x00000007001b7211 */ /* 0x000fe200078e58ff */
[----:B--2---:R-:W-:-:S03]  /*13d0*/  DADD R12, R22, R12 ;  /* 0x00000000160c7229 */ /* 0x004fc6000000000c */
[----:B------:R-:W-:-:S05]  /*13e0*/  IADD3 R23, PT, PT, R4, R27, RZ ;  /* 0x0000001b04177210 */ /* 0x000fca0007ffe0ff */
[----:B---3--:R-:W-:Y:S01]  /*13f0*/  DADD R10, R12, R10 ;  /* 0x000000000c0a7229 */ /* 0x008fe2000000000a */
[----:B------:R-:W-:-:S06]  /*1400*/  IMAD.WIDE R12, R27, 0x8, R8 ;  /* 0x000000081b0c7825 */ /* 0x000fcc00078e0208 */
[----:B------:R-:W2:Y:S01]  /*1410*/  LDG.E.64.STRONG.SYS R12, desc[UR6][R12.64] ;  /* 0x000000060c0c7981 */ /* 0x000ea2000c1f5b00 */
[----:B----4-:R-:W-:Y:S01]  /*1420*/  DADD R24, R10, R24 ;  /* 0x000000000a187229 */ /* 0x010fe20000000018 */
[----:B------:R-:W-:Y:S01]  /*1430*/  IMAD.WIDE R10, R23, 0x8, R8 ;  /* 0x00000008170a7825 */ /* 0x000fe200078e0208 */
[----:B------:R-:W-:-:S05]  /*1440*/  LEA R23, R0, R27, 0x9 ;  /* 0x0000001b00177211 */ /* 0x000fca00078e48ff */
[----:B------:R-:W3:Y:S01]  /*1450*/  LDG.E.64.STRONG.SYS R10, desc[UR6][R10.64] ;  /* 0x000000060a0a7981 */ /* 0x000ee2000c1f5b00 */
[----:B------:R-:W-:Y:S01]  /*1460*/  DADD R20, R24, R20 ;  /* 0x0000000018147229 */ /* 0x000fe20000000014 */
[----:B------:R-:W-:Y:S01]  /*1470*/  IMAD.WIDE R24, R23, 0x8, R8 ;  /* 0x0000000817187825 */ /* 0x000fe200078e0208 */
[----:B------:R-:W-:-:S05]  /*1480*/  IADD3 R23, PT, PT, R4, R23, RZ ;  /* 0x0000001704177210 */ /* 0x000fca0007ffe0ff */
[----:B------:R-:W4:Y:S01]  /*1490*/  LDG.E.64.STRONG.SYS R24, desc[UR6][R24.64] ;  /* 0x0000000618187981 */ /* 0x000f22000c1f5b00 */
[----:B------:R-:W-:Y:S01]  /*14a0*/  IMAD.WIDE R22, R23, 0x8, R8 ;  /* 0x0000000817167825 */ /* 0x000fe200078e0208 */
[----:B------:R-:W-:Y:S01]  /*14b0*/  LEA R27, R0, R27, 0xa ;  /* 0x0000001b001b7211 */ /* 0x000fe200078e50ff */
[----:B-----5:R-:W-:-:S04]  /*14c0*/  DADD R16, R20, R16 ;  /* 0x0000000014107229 */ /* 0x020fc80000000010 */
[----:B------:R-:W5:Y:S01]  /*14d0*/  LDG.E.64.STRONG.SYS R22, desc[UR6][R22.64] ;  /* 0x0000000616167981 */ /* 0x000f62000c1f5b00 */
[----:B------:R-:W-:-:S06]  /*14e0*/  IMAD.WIDE R20, R27, 0x8, R8 ;  /* 0x000000081b147825 */ /* 0x000fcc00078e0208 */
[----:B------:R-:W5:Y:S01]  /*14f0*/  LDG.E.64.STRONG.SYS R20, desc[UR6][R20.64] ;  /* 0x0000000614147981 */ /* 0x000f62000c1f5b00 */
[----:B------:R-:W-:Y:S01]  /*1500*/  DADD R14, R16, R14 ;  /* 0x00000000100e7229 */ /* 0x000fe2000000000e */
[----:B------:R-:W-:Y:S01]  /*1510*/  IADD3 R17, PT, PT, R4, R27, RZ ;  /* 0x0000001b04117210 */ /* 0x000fe20007ffe0ff */
[----:B------:R-:W-:-:S04]  /*1520*/  IMAD R27, R0, 0x200, R27 ;  /* 0x00000200001b7824 */ /* 0x000fc800078e021b */
[--C-:B------:R-:W-:Y:S02]  /*1530*/  IMAD.WIDE R16, R17, 0x8, R8.reuse ;  /* 0x0000000811107825 */ /* 0x100fe400078e0208 */
[----:B------:R-:W-:Y:S02]  /*1540*/  DADD R18, R14, R18 ;  /* 0x000000000e127229 */ /* 0x000fe40000000012 */
[----:B------:R-:W-:Y:S02]  /*1550*/  IMAD.WIDE R14, R27, 0x8, R8 ;  /* 0x000000081b0e7825 */ /* 0x000fe400078e0208 */
[----:B------:R-:W5:Y:S04]  /*1560*/  LDG.E.64.STRONG.SYS R16, desc[UR6][R16.64] ;  /* 0x0000000610107981 */ /* 0x000f68000c1f5b00 */
[----:B------:R-:W5:Y:S01]  /*1570*/  LDG.E.64.STRONG.SYS R14, desc[UR6][R14.64] ;  /* 0x000000060e0e7981 */ /* 0x000f62000c1f5b00 */
[----:B------:R-:W-:Y:S01]  /*1580*/  IADD3 R27, PT, PT, R4, R27, RZ ;  /* 0x0000001b041b7210 */ /* 0x000fe20007ffe0ff */
[----:B--2---:R-:W-:-:S08]  /*1590*/  DADD R12, R18, R12 ;  /* 0x00000000120c7229 */ /* 0x004fd0000000000c */
[----:B---3--:R-:W-:Y:S01]  /*15a0*/  DADD R10, R12, R10 ;  /* 0x000000000c0a7229 */ /* 0x008fe2000000000a */
[----:B------:R-:W-:Y:S01]  /*15b0*/  IMAD.WIDE R12, R27, 0x8, R8 ;  /* 0x000000081b0c7825 */ /* 0x000fe200078e0208 */
[----:B------:R-:W-:-:S05]  /*15c0*/  LEA R27, R0, R7, 0xc ;  /* 0x00000007001b7211 */ /* 0x000fca00078e60ff */
[----:B------:R-:W2:Y:S01]  /*15d0*/  LDG.E.64.STRONG.SYS R12, desc[UR6][R12.64] ;  /* 0x000000060c0c7981 */ /* 0x000ea2000c1f5b00 */
[----:B----4-:R-:W-:Y:S01]  /*15e0*/  DADD R24, R10, R24 ;  /* 0x000000000a187229 */ /* 0x010fe20000000018 */
[----:B------:R-:W-:Y:S01]  /*15f0*/  IMAD.WIDE R10, R27, 0x8, R8 ;  /* 0x000000081b0a7825 */ /* 0x000fe200078e0208 */
[----:B------:R-:W-:-:S05]  /*1600*/  IADD3 R19, PT, PT, R4, R27, RZ ;  /* 0x0000001b04137210 */ /* 0x000fca0007ffe0ff */
[----:B------:R-:W3:Y:S01]  /*1610*/  LDG.E.64.STRONG.SYS R10, desc[UR6][R10.64] ;  /* 0x000000060a0a7981 */ /* 0x000ee2000c1f5b00 */
[----:B------:R-:W-:Y:S01]  /*1620*/  IMAD.WIDE R18, R19, 0x8, R8 ;  /* 0x0000000813127825 */ /* 0x000fe200078e0208 */
[----:B-----5:R-:W-:-:S05]  /*1630*/  DADD R24, R24, R22 ;  /* 0x0000000018187229 */ /* 0x020fca0000000016 */
[----:B------:R-:W4:Y:S01]  /*1640*/  LDG.E.64.STRONG.SYS R18, desc[UR6][R18.64] ;  /* 0x0000000612127981 */ /* 0x000f22000c1f5b00 */
[----:B------:R-:W-:Y:S02]  /*1650*/  LEA R23, R0, R27, 0x9 ;  /* 0x0000001b00177211 */ /* 0x000fe400078e48ff */
[----:B------:R-:W-:-:S03]  /*1660*/  DADD R20, R24, R20 ;  /* 0x0000000018147229 */ /* 0x000fc60000000014 */
[----:B------:R-:W-:-:S06]  /*1670*/  IMAD.WIDE R24, R23, 0x8, R8 ;  /* 0x0000000817187825 */ /* 0x000fcc00078e0208 */
[----:B------:R-:W5:Y:S01]  /*1680*/  LDG.E.64.STRONG.SYS R24, desc[UR6][R24.64] ;  /* 0x0000000618187981 */ /* 0x000f62000c1f5b00 */
[----:B------:R-:W-:-:S05]  /*1690*/  IADD3 R23, PT, PT, R4, R23, RZ ;  /* 0x0000001704177210 */ /* 0x000fca0007ffe0ff */
[----:B------:R-:W-:Y:S01]  /*16a0*/  IMAD.WIDE R22, R23, 0x8, R8 ;  /* 0x0000000817167825 */ /* 0x000fe200078e0208 */
[----:B------:R-:W-:-:S05]  /*16b0*/  DADD R16, R20, R16 ;  /* 0x0000000014107229 */ /* 0x000fca0000000010 */
[----:B------:R-:W5:Y:S01]  /*16c0*/  LDG.E.64.STRONG.SYS R22, desc[UR6][R22.64] ;  /* 0x0000000616167981 */ /* 0x000f62000c1f5b00 */
[----:B------:R-:W-:Y:S02]  /*16d0*/  LEA R21, R0, R27, 0xa ;  /* 0x0000001b00157211 */ /* 0x000fe400078e50ff */
[----:B------:R-:W-:-:S03]  /*16e0*/  DADD R14, R16, R14 ;  /* 0x00000000100e7229 */ /* 0x000fc6000000000e */
[----:B------:R-:W-:-:S06]  /*16f0*/  IMAD.WIDE R16, R21, 0x8, R8 ;  /* 0x0000000815107825 */ /* 0x000fcc00078e0208 */
[----:B------:R-:W5:Y:S01]  /*1700*/  LDG.E.64.STRONG.SYS R16, desc[UR6][R16.64] ;  /* 0x0000000610107981 */ /* 0x000f62000c1f5b00 */
[-C--:B------:R-:W-:Y:S02]  /*1710*/  IADD3 R29, PT, PT, R4, R21.reuse, RZ ;  /* 0x00000015041d7210 */ /* 0x080fe40007ffe0ff */
[C---:B------:R-:W-:Y:S02]  /*1720*/  LEA R21, R0.reuse, R21, 0x9 ;  /* 0x0000001500157211 */ /* 0x040fe400078e48ff */
[----:B------:R-:W-:Y:S01]  /*1730*/  LEA R27, R0, R27, 0xb ;  /* 0x0000001b001b7211 */ /* 0x000fe200078e58ff */
[----:B--2---:R-:W-:Y:S01]  /*1740*/  DADD R12, R14, R12 ;  /* 0x000000000e0c7229 */ /* 0x004fe2000000000c */
[----:B------:R-:W-:-:S06]  /*1750*/  IMAD.WIDE R14, R29, 0x8, R8 ;  /* 0x000000081d0e7825 */ /* 0x000fcc00078e0208 */
[----:B------:R-:W2:Y:S01]  /*1760*/  LDG.E.64.STRONG.SYS R14, desc[UR6][R14.64] ;  /* 0x000000060e0e7981 */ /* 0x000ea2000c1f5b00 */
[----:B---3--:R-:W-:Y:S01]  /*1770*/  DADD R10, R12, R10 ;  /* 0x000000000c0a7229 */ /* 0x008fe2000000000a */
[----:B------:R-:W-:Y:S01]  /*1780*/  IMAD.WIDE R12, R21, 0x8, R8 ;  /* 0x00000008150c7825 */ /* 0x000fe200078e0208 */
[----:B------:R-:W-:-:S05]  /*1790*/  IADD3 R21, PT, PT, R4, R21, RZ ;  /* 0x0000001504157210 */ /* 0x000fca0007ffe0ff */
[----:B------:R-:W3:Y:S01]  /*17a0*/  LDG.E.64.STRONG.SYS R12, desc[UR6][R12.64] ;  /* 0x000000060c0c7981 */ /* 0x000ee2000c1f5b00 */
[----:B----4-:R-:W-:Y:S01]  /*17b0*/  DADD R18, R10, R18 ;  /* 0x000000000a127229 */ /* 0x010fe20000000012 */
[----:B------:R-:W-:-:S04]  /*17c0*/  IMAD.WIDE R10, R21, 0x8, R8 ;  /* 0x00000008150a7825 */ /* 0x000fc800078e0208 */
[----:B------:R-:W-:Y:S02]  /*17d0*/  IMAD.WIDE R20, R27, 0x8, R8 ;  /* 0x000000081b147825 */ /* 0x000fe400078e0208 */
[----:B------:R-:W4:Y:S01]  /*17e0*/  LDG.E.64.STRONG.SYS R10, desc[UR6][R10.64] ;  /* 0x000000060a0a7981 */ /* 0x000f22000c1f5b00 */
[----:B-----5:R-:W-:-:S03]  /*17f0*/  DADD R24, R18, R24 ;  /* 0x0000000012187229 */ /* 0x020fc60000000018 */
[----:B------:R-:W5:Y:S01]  /*1800*/  LDG.E.64.STRONG.SYS R20, desc[UR6][R20.64] ;  /* 0x0000000614147981 */ /* 0x000f62000c1f5b00 */
        /* <DEDUP_REMOVED lines=11> */
[C---:B------:R-:W-:Y:S02]  /*18c0*/  LEA R27, R0.reuse, R27, 0xa ;  /* 0x0000001b001b7211 */ /* 0x040fe400078e50ff */
[----:B------:R-:W-:Y:S01]  /*18d0*/  LEA R7, R0, R7, 0xd ;  /* 0x0000000700077211 */ /* 0x000fe200078e68ff */
[----:B--2---:R-:W-:Y:S02]  /*18e0*/  DADD R14, R16, R14 ;  /* 0x00000000100e7229 */ /* 0x004fe4000000000e */
[----:B------:R-:W-:-:S06]  /*18f0*/  IMAD.WIDE R16, R27, 0x8, R8 ;  /* 0x000000081b107825 */ /* 0x000fcc00078e0208 */
[----:B------:R-:W2:Y:S01]  /*1900*/  LDG.E.64.STRONG.SYS R16, desc[UR6][R16.64] ;  /* 0x0000000610107981 */ /* 0x000ea2000c1f5b00 */
[----:B---3--:R-:W-:Y:S01]  /*1910*/  DADD R12, R14, R12 ;  /* 0x000000000e0c7229 */ /* 0x008fe2000000000c */
[-C--:B------:R-:W-:Y:S02]  /*1920*/  IADD3 R15, PT, PT, R4, R27.reuse, RZ ;  /* 0x0000001b040f7210 */ /* 0x080fe40007ffe0ff */
[----:B------:R-:W-:-:S03]  /*1930*/  LEA R27, R0, R27, 0x9 ;  /* 0x0000001b001b7211 */ /* 0x000fc600078e48ff */
[--C-:B------:R-:W-:Y:S02]  /*1940*/  IMAD.WIDE R14, R15, 0x8, R8.reuse ;  /* 0x000000080f0e7825 */ /* 0x100fe400078e0208 */
[----:B----4-:R-:W-:Y:S02]  /*1950*/  DADD R10, R12, R10 ;  /* 0x000000000c0a7229 */ /* 0x010fe4000000000a */
[----:B------:R-:W-:Y:S02]  /*1960*/  IMAD.WIDE R12, R27, 0x8, R8 ;  /* 0x000000081b0c7825 */ /* 0x000fe400078e0208 */
[----:B------:R-:W3:Y:S04]  /*1970*/  LDG.E.64.STRONG.SYS R14, desc[UR6][R14.64] ;  /* 0x000000060e0e7981 */ /* 0x000ee8000c1f5b00 */
[----:B-----5:R-:W-:Y:S01]  /*1980*/  DADD R20, R10, R20 ;  /* 0x000000000a147229 */ /* 0x020fe20000000014 */
[----:B------:R-:W4:Y:S01]  /*1990*/  LDG.E.64.STRONG.SYS R12, desc[UR6][R12.64] ;  /* 0x000000060c0c7981 */ /* 0x000f22000c1f5b00 */
[----:B------:R-:W-:-:S04]  /*19a0*/  IMAD.IADD R11, R4, 0x1, R27 ;  /* 0x00000001040b7824 */ /* 0x000fc800078e021b */
[--C-:B------:R-:W-:Y:S02]  /*19b0*/  IMAD.WIDE R10, R11, 0x8, R8.reuse ;  /* 0x000000080b0a7825 */ /* 0x100fe400078e0208 */
[----:B------:R-:W-:Y:S02]  /*19c0*/  DADD R18, R20, R18 ;  /* 0x0000000014127229 */ /* 0x000fe40000000012 */
[----:B------:R-:W-:Y:S02]  /*19d0*/  IMAD.WIDE R20, R7, 0x8, R8 ;  /* 0x0000000807147825 */ /* 0x000fe400078e0208 */
[----:B------:R-:W5:Y:S04]  /*19e0*/  LDG.E.64.STRONG.SYS R10, desc[UR6][R10.64] ;  /* 0x000000060a0a7981 */ /* 0x000f68000c1f5b00 */
        /* <DEDUP_REMOVED lines=9> */
[----:B------:R-:W-:Y:S01]  /*1a80*/  IADD3 R27, PT, PT, R4, R27, RZ ;  /* 0x0000001b041b7210 */ /* 0x000fe20007ffe0ff */
[----:B--2---:R-:W-:Y:S01]  /*1a90*/  DADD R16, R22, R16 ;  /* 0x0000000016107229 */ /* 0x004fe20000000010 */
[----:B------:R-:W-:-:S07]  /*1aa0*/  LEA R23, R0, R7, 0xa ;  /* 0x0000000700177211 */ /* 0x000fce00078e50ff */
[----:B---3--:R-:W-:Y:S01]  /*1ab0*/  DADD R14, R16, R14 ;  /* 0x00000000100e7229 */ /* 0x008fe2000000000e */
[----:B------:R-:W-:Y:S01]  /*1ac0*/  IMAD.WIDE R16, R27, 0x8, R8 ;  /* 0x000000081b107825 */ /* 0x000fe200078e0208 */
[----:B------:R-:W-:-:S05]  /*1ad0*/  IADD3 R27, PT, PT, R4, R23, RZ ;  /* 0x00000017041b7210 */ /* 0x000fca0007ffe0ff */
[----:B------:R-:W2:Y:S01]  /*1ae0*/  LDG.E.64.STRONG.SYS R16, desc[UR6][R16.64] ;  /* 0x0000000610107981 */ /* 0x000ea2000c1f5b00 */
[----:B----4-:R-:W-:Y:S01]  /*1af0*/  DADD R14, R14, R12 ;  /* 0x000000000e0e7229 */ /* 0x010fe2000000000c */
[----:B------:R-:W-:Y:S01]  /*1b00*/  IMAD.WIDE R12, R23, 0x8, R8 ;  /* 0x00000008170c7825 */ /* 0x000fe200078e0208 */
[----:B------:R-:W-:-:S05]  /*1b10*/  LEA R23, R0, R23, 0x9 ;  /* 0x0000001700177211 */ /* 0x000fca00078e48ff */
[----:B------:R-:W3:Y:S01]  /*1b20*/  LDG.E.64.STRONG.SYS R12, desc[UR6][R12.64] ;  /* 0x000000060c0c7981 */ /* 0x000ee2000c1f5b00 */
[----:B-----5:R-:W-:Y:S01]  /*1b30*/  DADD R10, R14, R10 ;  /* 0x000000000e0a7229 */ /* 0x020fe2000000000a */
[----:B------:R-:W-:-:S06]  /*1b40*/  IMAD.WIDE R14, R27, 0x8, R8 ;  /* 0x000000081b0e7825 */ /* 0x000fcc00078e0208 */
[----:B------:R-:W4:Y:S01]  /*1b50*/  LDG.E.64.STRONG.SYS R14, desc[UR6][R14.64] ;  /* 0x000000060e0e7981 */ /* 0x000f22000c1f5b00 */
[----:B------:R-:W-:Y:S01]  /*1b60*/  DADD R20, R10, R20 ;  /* 0x000000000a147229 */ /* 0x000fe20000000014 */
[----:B------:R-:W-:Y:S01]  /*1b70*/  IMAD.WIDE R10, R23, 0x8, R8 ;  /* 0x00000008170a7825 */ /* 0x000fe200078e0208 */
[----:B------:R-:W-:-:S05]  /*1b80*/  IADD3 R23, PT, PT, R4, R23, RZ ;  /* 0x0000001704177210 */ /* 0x000fca0007ffe0ff */
[----:B------:R-:W5:Y:S01]  /*1b90*/  LDG.E.64.STRONG.SYS R10, desc[UR6][R10.64] ;  /* 0x000000060a0a7981 */ /* 0x000f62000c1f5b00 */
        /* <DEDUP_REMOVED lines=10> */
[C---:B------:R-:W-:Y:S01]  /*1c40*/  IMAD R7, R0.reuse, 0x1000, R7 ;  /* 0x0000100000077824 */ /* 0x040fe200078e0207 */
        /* <DEDUP_REMOVED lines=11> */
[----:B------:R-:W-:Y:S01]  /*1d00*/  IMAD.WIDE R10, R27, 0x8, R8 ;  /* 0x000000081b0a7825 */ /* 0x000fe200078e0208 */
[----:B------:R-:W-:-:S05]  /*1d10*/  IADD3 R25, PT, PT, R4, R27, RZ ;  /* 0x0000001b04197210 */ /* 0x000fca0007ffe0ff */
[----:B------:R-:W4:Y:S01]  /*1d20*/  LDG.E.64.STRONG.SYS R10, desc[UR6][R10.64] ;  /* 0x000000060a0a7981 */ /* 0x000f22000c1f5b00 */
[----:B------:R-:W-:Y:S01]  /*1d30*/  DADD R22, R14, R22 ;  /* 0x000000000e167229 */ /* 0x000fe20000000016 */
[----:B------:R-:W-:Y:S01]  /*1d40*/  IMAD.WIDE R14, R25, 0x8, R8 ;  /* 0x00000008190e7825 */ /* 0x000fe200078e0208 */
[----:B------:R-:W-:-:S05]  /*1d50*/  LEA R27, R0, R27, 0x9 ;  /* 0x0000001b001b7211 */ /* 0x000fca00078e48ff */
[----:B------:R-:W5:Y:S01]  /*1d60*/  LDG.E.64.STRONG.SYS R14, desc[UR6][R14.64] ;  /* 0x000000060e0e7981 */ /* 0x000f62000c1f5b00 */
[----:B------:R-:W-:-:S06]  /*1d70*/  IMAD.WIDE R24, R27, 0x8, R8 ;  /* 0x000000081b187825 */ /* 0x000fcc00078e0208 */
[----:B------:R-:W5:Y:S01]  /*1d80*/  LDG.E.64.STRONG.SYS R24, desc[UR6][R24.64] ;  /* 0x0000000618187981 */ /* 0x000f62000c1f5b00 */
[----:B------:R-:W-:Y:S01]  /*1d90*/  IADD3 R27, PT, PT, R4, R27, RZ ;  /* 0x0000001b041b7210 */ /* 0x000fe20007ffe0ff */
[----:B------:R-:W-:-:S04]  /*1da0*/  DADD R22, R22, R20 ;  /* 0x0000000016167229 */ /* 0x000fc80000000014 */
[----:B------:R-:W-:-:S06]  /*1db0*/  IMAD.WIDE R20, R27, 0x8, R8 ;  /* 0x000000081b147825 */ /* 0x000fcc00078e0208 */
        /* <DEDUP_REMOVED lines=22> */
[----:B------:R-:W-:Y:S01]  /*1f20*/  IMAD.WIDE R22, R23, 0x8, R8 ;  /* 0x0000000817167825 */ /* 0x000fe200078e0208 */
[----:B------:R-:W-:Y:S01]  /*1f30*/  LEA R27, R0, R27, 0x9 ;  /* 0x0000001b001b7211 */ /* 0x000fe200078e48ff */
[----:B------:R-:W-:-:S04]  /*1f40*/  DADD R24, R24, R20 ;  /* 0x0000000018187229 */ /* 0x000fc80000000014 */
[----:B------:R-:W5:Y:S01]  /*1f50*/  LDG.E.64.STRONG.SYS R22, desc[UR6][R22.64] ;  /* 0x0000000616167981 */ /* 0x000f62000c1f5b00 */
[----:B------:R-:W-:Y:S01]  /*1f60*/  IMAD.WIDE R20, R27, 0x8, R8 ;  /* 0x000000081b147825 */ /* 0x000fe200078e0208 */
[----:B------:R-:W-:-:S05]  /*1f70*/  IADD3 R27, PT, PT, R4, R27, RZ ;  /* 0x0000001b041b7210 */ /* 0x000fca0007ffe0ff */
[----:B------:R-:W5:Y:S01]  /*1f80*/  LDG.E.64.STRONG.SYS R20, desc[UR6][R20.64] ;  /* 0x0000000614147981 */ /* 0x000f62000c1f5b00 */
[----:B------:R-:W-:Y:S01]  /*1f90*/  DADD R24, R24, R18 ;  /* 0x0000000018187229 */ /* 0x000fe20000000012 */
[----:B------:R-:W-:-:S06]  /*1fa0*/  IMAD.WIDE R18, R27, 0x8, R8 ;  /* 0x000000081b127825 */ /* 0x000fcc00078e0208 */
[----:B------:R-:W5:Y:S01]  /*1fb0*/  LDG.E.64.STRONG.SYS R18, desc[UR6][R18.64] ;  /* 0x0000000612127981 */ /* 0x000f62000c1f5b00 */
[----:B------:R-:W-:-:S04]  /*1fc0*/  LEA R7, R0, R7, 0xb ;  /* 0x0000000700077211 */ /* 0x000fc800078e58ff */
[-C--:B------:R-:W-:Y:S01]  /*1fd0*/  LEA R27, R0, R7.reuse, 0x9 ;  /* 0x00000007001b7211 */ /* 0x080fe200078e48ff */
[----:B--2---:R-:W-:Y:S01]  /*1fe0*/  DADD R12, R24, R12 ;  /* 0x00000000180c7229 */ /* 0x004fe2000000000c */
[----:B------:R-:W-:-:S07]  /*1ff0*/  IADD3 R25, PT, PT, R4, R7, RZ ;  /* 0x0000000704197210 */ /* 0x000fce0007ffe0ff */
[----:B---3--:R-:W-:Y:S01]  /*2000*/  DADD R12, R12, R10 ;  /* 0x000000000c0c7229 */ /* 0x008fe2000000000a */
[----:B------:R-:W-:-:S06]  /*2010*/  IMAD.WIDE R10, R7, 0x8, R8 ;  /* 0x00000008070a7825 */ /* 0x000fcc00078e0208 */
[----:B------:R-:W2:Y:S01]  /*2020*/  LDG.E.64.STRONG.SYS R10, desc[UR6][R10.64] ;  /* 0x000000060a0a7981 */ /* 0x000ea2000c1f5b00 */
[----:B----4-:R-:W-:Y:S01]  /*2030*/  DADD R14, R12, R14 ;  /* 0x000000000c0e7229 */ /* 0x010fe2000000000e */
[----:B------:R-:W-:-:S06]  /*2040*/  IMAD.WIDE R12, R25, 0x8, R8 ;  /* 0x00000008190c7825 */ /* 0x000fcc00078e0208 */
[----:B------:R-:W3:Y:S01]  /*2050*/  LDG.E.64.STRONG.SYS R12, desc[UR6][R12.64] ;  /* 0x000000060c0c7981 */ /* 0x000ee2000c1f5b00 */
[----:B-----5:R-:W-:Y:S01]  /*2060*/  DADD R24, R14, R16 ;  /* 0x000000000e187229 */ /* 0x020fe20000000010 */
[----:B------:R-:W-:Y:S01]  /*2070*/  IMAD.WIDE R14, R27, 0x8, R8 ;  /* 0x000000081b0e7825 */ /* 0x000fe200078e0208 */
[----:B------:R-:W-:-:S05]  /*2080*/  IADD3 R17, PT, PT, R4, R27, RZ ;  /* 0x0000001b04117210 */ /* 0x000fca0007ffe0ff */
[----:B------:R-:W4:Y:S01]  /*2090*/  LDG.E.64.STRONG.SYS R14, desc[UR6][R14.64] ;  /* 0x000000060e0e7981 */ /* 0x000f22000c1f5b00 */
[----:B------:R-:W-:Y:S01]  /*20a0*/  IMAD.WIDE R16, R17, 0x8, R8 ;  /* 0x0000000811107825 */ /* 0x000fe200078e0208 */
[----:B------:R-:W-:Y:S01]  /*20b0*/  DADD R22, R24, R22 ;  /* 0x0000000018167229 */ /* 0x000fe20000000016 */
[----:B------:R-:W-:-:S04]  /*20c0*/  LEA R7, R0, R7, 0xa ;  /* 0x0000000700077211 */ /* 0x000fc800078e50ff */
[----:B------:R-:W5:Y:S01]  /*20d0*/  LDG.E.64.STRONG.SYS R16, desc[UR6][R16.64] ;  /* 0x0000000610107981 */ /* 0x000f62000c1f5b00 */
[----:B------:R-:W-:Y:S02]  /*20e0*/  IMAD.WIDE R24, R7, 0x8, R8 ;  /* 0x0000000807187825 */ /* 0x000fe400078e0208 */
[----:B------:R-:W-:Y:S01]  /*20f0*/  DADD R20, R22, R20 ;  /* 0x0000000016147229 */ /* 0x000fe20000000014 */
[----:B------:R-:W-:-:S03]  /*2100*/  IADD3 R23, PT, PT, R4, R7, RZ ;  /* 0x0000000704177210 */ /* 0x000fc60007ffe0ff */
[----:B------:R-:W5:Y:S02]  /*2110*/  LDG.E.64.STRONG.SYS R24, desc[UR6][R24.64] ;  /* 0x0000000618187981 */ /* 0x000f64000c1f5b00 */
[----:B------:R-:W-:Y:S01]  /*2120*/  IMAD.WIDE R22, R23, 0x8, R8 ;  /* 0x0000000817167825 */ /* 0x000fe200078e0208 */
[----:B------:R-:W-:Y:S01]  /*2130*/  LEA R7, R0, R7, 0x9 ;  /* 0x0000000700077211 */ /* 0x000fe200078e48ff */
[----:B------:R-:W-:-:S04]  /*2140*/  DADD R20, R20, R18 ;  /* 0x0000000014147229 */ /* 0x000fc80000000012 */
[----:B------:R-:W5:Y:S01]  /*2150*/  LDG.E.64.STRONG.SYS R22, desc[UR6][R22.64] ;  /* 0x0000000616167981 */ /* 0x000f62000c1f5b00 */
[----:B------:R-:W-:Y:S01]  /*2160*/  IMAD.WIDE R18, R7, 0x8, R8 ;  /* 0x0000000807127825 */ /* 0x000fe200078e0208 */
[----:B------:R-:W-:-:S05]  /*2170*/  IADD3 R7, PT, PT, R4, R7, RZ ;  /* 0x0000000704077210 */ /* 0x000fca0007ffe0ff */
[----:B------:R-:W5:Y:S01]  /*2180*/  LDG.E.64.STRONG.SYS R18, desc[UR6][R18.64] ;  /* 0x0000000612127981 */ /* 0x000f62000c1f5b00 */
[----:B------:R-:W-:-:S06]  /*2190*/  IMAD.WIDE R8, R7, 0x8, R8 ;  /* 0x0000000807087825 */ /* 0x000fcc00078e0208 */
[----:B------:R-:W5:Y:S01]  /*21a0*/  LDG.E.64.STRONG.SYS R8, desc[UR6][R8.64] ;  /* 0x0000000608087981 */ /* 0x000f62000c1f5b00 */
[----:B------:R-:W-:-:S04]  /*21b0*/  IADD3 R5, PT, PT, R2, R5, RZ ;  /* 0x0000000502057210 */ /* 0x000fc80007ffe0ff */
[----:B------:R-:W-:Y:S01]  /*21c0*/  ISETP.GE.AND P0, PT, R5, R6, PT ;  /* 0x000000060500720c */ /* 0x000fe20003f06270 */
[----:B--2---:R-:W-:-:S08]  /*21d0*/  DADD R10, R20, R10 ;  /* 0x00000000140a7229 */ /* 0x004fd0000000000a */
[----:B---3--:R-:W-:-:S08]  /*21e0*/  DADD R10, R10, R12 ;  /* 0x000000000a0a7229 */ /* 0x008fd0000000000c */
[----:B----4-:R-:W-:-:S08]  /*21f0*/  DADD R10, R10, R14 ;  /* 0x000000000a0a7229 */ /* 0x010fd0000000000e */
[----:B-----5:R-:W-:-:S08]  /*2200*/  DADD R10, R10, R16 ;  /* 0x000000000a0a7229 */ /* 0x020fd00000000010 */
[----:B------:R-:W-:-:S08]  /*2210*/  DADD R10, R10, R24 ;  /* 0x000000000a0a7229 */ /* 0x000fd00000000018 */
[----:B------:R-:W-:-:S08]  /*2220*/  DADD R10, R10, R22 ;  /* 0x000000000a0a7229 */ /* 0x000fd00000000016 */
[----:B------:R-:W-:-:S08]  /*2230*/  DADD R10, R10, R18 ;  /* 0x000000000a0a7229 */ /* 0x000fd00000000012 */
[----:B------:R-:W-:Y:S01]  /*2240*/  DADD R24, R10, R8 ;  /* 0x000000000a187229 */ /* 0x000fe20000000008 */
[----:B------:R-:W-:Y:S10]  /*2250*/  @!P0 BRA `(.L_x_2) ;  /* 0xffffffdc00f88947 */ /* 0x000ff4000383ffff */
.L_x_1:
[----:B------:R-:W-:Y:S05]  /*2260*/  BSYNC.RECONVERGENT B0 ;  /* 0x0000000000007941 */ /* 0x000fea0003800200 */
.L_x_0:
[----:B------:R-:W-:Y:S05]  /*2270*/  BRA.U UP0, `(.L_x_3) ;  /* 0xffffffdd00d87547 */ /* 0x000fea000b83ffff */
[----:B------:R-:W0:Y:S02]  /*2280*/  LDC.64 R4, c[0x4][RZ] ;  /* 0x01000000ff047b82 */ /* 0x000e240000000a00 */
[----:B0-----:R-:W-:-:S05]  /*2290*/  IMAD.WIDE R2, R3, 0x8, R4 ;  /* 0x0000000803027825 */ /* 0x001fca00078e0204 */
[----:B------:R-:W-:Y:S01]  /*22a0*/  STG.E.64 desc[UR6][R2.64], R24 ;  /* 0x0000001802007986 */ /* 0x000fe2000c101b06 */
[----:B------:R-:W-:Y:S05]  /*22b0*/  EXIT ;  /* 0x000000000000794d */ /* 0x000fea0003800000 */
.L_x_4:
[----:B------:R-:W-:-:S00]  /*22c0*/  BRA `(.L_x_4) ;  /* 0xfffffffc00fc7947 */ /* 0x000fc0000383ffff */
[----:B------:R-:W-:-:S00]  /*22d0*/  NOP ;  /* 0x0000000000007918 */ /* 0x000fc00000000000 */
        /* <DEDUP_REMOVED lines=10> */
.L_x_5:


//--------------------- .nv.shared.reserved.0     --------------------------
	.section	.nv.shared.reserved.0,"aw",@nobits
	.weak		__nv_reservedSMEM_offset_0_alias
	.size		__nv_reservedSMEM_offset_0_alias, 0, 64
	.other		__nv_reservedSMEM_offset_0_alias,@"STO_CUDA_RESERVED_SHARED STV_DEFAULT"
__nv_reservedSMEM_offset_0_alias:
	.zero		0
	.zero		64


//--------------------- .nv.global                --------------------------
	.section	.nv.global,"aw",@nobits
.nv.global:
	.type		ld_arr,@object
	.size		ld_arr,(.L_0 - ld_arr)
ld_arr:
	.zero		268435456
.L_0:


//--------------------- .nv.constant0._Z21gmem_ld_hammer_kernelv --------------------------
	.section	.nv.constant0._Z21gmem_ld_hammer_kernelv,"a",@progbits
	.sectionflags	@""
	.align	4
.nv.constant0._Z21gmem_ld_hammer_kernelv:
	.zero		896


//--------------------- SYMBOLS --------------------------

	.type		.nv.reservedSmem.offset0,@object
	.size		.nv.reservedSmem.offset0,0x4
